	.target	sm_80

	.elftype	@"ET_EXEC"


//--------------------- .note.nv.tkinfo           --------------------------
	.section	.note.nv.tkinfo,"",@"SHT_NOTE"
	.sectionflags	@"SHF_NOTE_NV_TKINFO"
	.tkinfo
        /*0018*/ 	.word	0x00000002
        /*0030*/ 	.string	""
        /*0030*/ 	.string	"ptxas"
        /*0030*/ 	.string	"Cuda compilation tools, release 13.0, V13.0.88"
        /*0030*/ 	.string	"Build cuda_13.0.r13.0/compiler.36424714_0"
        /*0030*/ 	.string	"-v  -suppress-debug-info  -lineinfo  -arch sm_80 "



//--------------------- .note.nv.cuinfo           --------------------------
	.section	.note.nv.cuinfo,"",@"SHT_NOTE"
	.sectionflags	@"SHF_NOTE_NV_CUINFO"
        /*0018*/ 	.short	0x0002
        /*001a*/ 	.short	0x0050
        /*001c*/ 	.short	0x0082
	.zero		2


//--------------------- .nv.info                  --------------------------
	.section	.nv.info,"",@"SHT_CUDA_INFO"
	.align	4


	//----- nvinfo : EIATTR_REGCOUNT
	.align		4
        /*0000*/ 	.byte	0x04, 0x2f
        /*0002*/ 	.short	(.L_2 - .L_1)
	.align		4
.L_1:
        /*0004*/ 	.word	index@(attn_fwd)
        /*0008*/ 	.word	0x000000b3


	//----- nvinfo : EIATTR_FRAME_SIZE
	.align		4
.L_2:
        /*000c*/ 	.byte	0x04, 0x11
        /*000e*/ 	.short	(.L_4 - .L_3)
	.align		4
.L_3:
        /*0010*/ 	.word	index@(attn_fwd)
        /*0014*/ 	.word	0x00000000


	//----- nvinfo : EIATTR_MIN_STACK_SIZE
	.align		4
.L_4:
        /*0018*/ 	.byte	0x04, 0x12
        /*001a*/ 	.short	(.L_6 - .L_5)
	.align		4
.L_5:
        /*001c*/ 	.word	index@(attn_fwd)
        /*0020*/ 	.word	0x00000000
.L_6:


//--------------------- .nv.info.attn_fwd         --------------------------
	.section	.nv.info.attn_fwd,"",@"SHT_CUDA_INFO"
	.sectionflags	@""
	.align	4


	//----- nvinfo : EIATTR_CUDA_API_VERSION
	.align		4
        /*0000*/ 	.byte	0x04, 0x37
        /*0002*/ 	.short	(.L_8 - .L_7)
.L_7:
        /*0004*/ 	.word	0x00000082


	//----- nvinfo : EIATTR_SW2861232_WAR
	.align		4
.L_8:
        /*0008*/ 	.byte	0x01, 0x35
	.zero		2


	//----- nvinfo : EIATTR_PARAM_CBANK
	.align		4
        /*000c*/ 	.byte	0x04, 0x0a
        /*000e*/ 	.short	(.L_10 - .L_9)
	.align		4
.L_9:
        /*0010*/ 	.word	index@(.nv.constant0.attn_fwd)
        /*0014*/ 	.short	0x0160
        /*0016*/ 	.short	0x0088


	//----- nvinfo : EIATTR_CBANK_PARAM_SIZE
	.align		4
.L_10:
        /*0018*/ 	.byte	0x03, 0x19
        /*001a*/ 	.short	0x0088


	//----- nvinfo : EIATTR_KPARAM_INFO
	.align		4
        /*001c*/ 	.byte	0x04, 0x17
        /*001e*/ 	.short	(.L_12 - .L_11)
.L_11:
        /*0020*/ 	.word	0x00000000
        /*0024*/ 	.short	0x0019
        /*0026*/ 	.short	0x0080
        /*0028*/ 	.byte	0x00, 0xf4, 0x21, 0x00


	//----- nvinfo : EIATTR_KPARAM_INFO
	.align		4
.L_12:
        /*002c*/ 	.byte	0x04, 0x17
        /*002e*/ 	.short	(.L_14 - .L_13)
.L_13:
        /*0030*/ 	.word	0x00000000
        /*0034*/ 	.short	0x0018
        /*0036*/ 	.short	0x0078
        /*0038*/ 	.byte	0x00, 0xf4, 0x21, 0x00


	//----- nvinfo : EIATTR_KPARAM_INFO
	.align		4
.L_14:
        /*003c*/ 	.byte	0x04, 0x17
        /*003e*/ 	.short	(.L_16 - .L_15)
.L_15:
        /*0040*/ 	.word	0x00000000
        /*0044*/ 	.short	0x0017
        /*0046*/ 	.short	0x0070
        /*0048*/ 	.byte	0x00, 0xf0, 0x11, 0x00


	//----- nvinfo : EIATTR_KPARAM_INFO
	.align		4
.L_16:
        /*004c*/ 	.byte	0x04, 0x17
        /*004e*/ 	.short	(.L_18 - .L_17)
.L_17:
        /*0050*/ 	.word	0x00000000
        /*0054*/ 	.short	0x0016
        /*0056*/ 	.short	0x006c
        /*0058*/ 	.byte	0x00, 0xf0, 0x11, 0x00


	//----- nvinfo : EIATTR_KPARAM_INFO
	.align		4
.L_18:
        /*005c*/ 	.byte	0x04, 0x17
        /*005e*/ 	.short	(.L_20 - .L_19)
.L_19:
        /*0060*/ 	.word	0x00000000
        /*0064*/ 	.short	0x0015
        /*0066*/ 	.short	0x0068
        /*0068*/ 	.byte	0x00, 0xf0, 0x11, 0x00


	//----- nvinfo : EIATTR_KPARAM_INFO
	.align		4
.L_20:
        /*006c*/ 	.byte	0x04, 0x17
        /*006e*/ 	.short	(.L_22 - .L_21)
.L_21:
        /*0070*/ 	.word	0x00000000
        /*0074*/ 	.short	0x0014
        /*0076*/ 	.short	0x0064
        /*0078*/ 	.byte	0x00, 0xf0, 0x11, 0x00


	//----- nvinfo : EIATTR_KPARAM_INFO
	.align		4
.L_22:
        /*007c*/ 	.byte	0x04, 0x17
        /*007e*/ 	.short	(.L_24 - .L_23)
.L_23:
        /*0080*/ 	.word	0x00000000
        /*0084*/ 	.short	0x0013
        /*0086*/ 	.short	0x0060
        /*0088*/ 	.byte	0x00, 0xf0, 0x11, 0x00


	//----- nvinfo : EIATTR_KPARAM_INFO
	.align		4
.L_24:
        /*008c*/ 	.byte	0x04, 0x17
        /*008e*/ 	.short	(.L_26 - .L_25)
.L_25:
        /*0090*/ 	.word	0x00000000
        /*0094*/ 	.short	0x0012
        /*0096*/ 	.short	0x005c
        /*0098*/ 	.byte	0x00, 0xf0, 0x11, 0x00


	//----- nvinfo : EIATTR_KPARAM_INFO
	.align		4
.L_26:
        /*009c*/ 	.byte	0x04, 0x17
        /*009e*/ 	.short	(.L_28 - .L_27)
.L_27:
        /*00a0*/ 	.word	0x00000000
        /*00a4*/ 	.short	0x0011
        /*00a6*/ 	.short	0x0058
        /*00a8*/ 	.byte	0x00, 0xf0, 0x11, 0x00


	//----- nvinfo : EIATTR_KPARAM_INFO
	.align		4
.L_28:
        /*00ac*/ 	.byte	0x04, 0x17
        /*00ae*/ 	.short	(.L_30 - .L_29)
.L_29:
        /*00b0*/ 	.word	0x00000000
        /*00b4*/ 	.short	0x0010
        /*00b6*/ 	.short	0x0054
        /*00b8*/ 	.byte	0x00, 0xf0, 0x11, 0x00


	//----- nvinfo : EIATTR_KPARAM_INFO
	.align		4
.L_30:
        /*00bc*/ 	.byte	0x04, 0x17
        /*00be*/ 	.short	(.L_32 - .L_31)
.L_31:
        /*00c0*/ 	.word	0x00000000
        /*00c4*/ 	.short	0x000f
        /*00c6*/ 	.short	0x0050
        /*00c8*/ 	.byte	0x00, 0xf0, 0x11, 0x00


	//----- nvinfo : EIATTR_KPARAM_INFO
	.align		4
.L_32:
        /*00cc*/ 	.byte	0x04, 0x17
        /*00ce*/ 	.short	(.L_34 - .L_33)
.L_33:
        /*00d0*/ 	.word	0x00000000
        /*00d4*/ 	.short	0x000e
        /*00d6*/ 	.short	0x004c
        /*00d8*/ 	.byte	0x00, 0xf0, 0x11, 0x00


	//----- nvinfo : EIATTR_KPARAM_INFO
	.align		4
.L_34:
        /*00dc*/ 	.byte	0x04, 0x17
        /*00de*/ 	.short	(.L_36 - .L_35)
.L_35:
        /*00e0*/ 	.word	0x00000000
        /*00e4*/ 	.short	0x000d
        /*00e6*/ 	.short	0x0048
        /*00e8*/ 	.byte	0x00, 0xf0, 0x11, 0x00


	//----- nvinfo : EIATTR_KPARAM_INFO
	.align		4
.L_36:
        /*00ec*/ 	.byte	0x04, 0x17
        /*00ee*/ 	.short	(.L_38 - .L_37)
.L_37:
        /*00f0*/ 	.word	0x00000000
        /*00f4*/ 	.short	0x000c
        /*00f6*/ 	.short	0x0044
        /*00f8*/ 	.byte	0x00, 0xf0, 0x11, 0x00


	//----- nvinfo : EIATTR_KPARAM_INFO
	.align		4
.L_38:
        /*00fc*/ 	.byte	0x04, 0x17
        /*00fe*/ 	.short	(.L_40 - .L_39)
.L_39:
        /*0100*/ 	.word	0x00000000
        /*0104*/ 	.short	0x000b
        /*0106*/ 	.short	0x0040
        /*0108*/ 	.byte	0x00, 0xf0, 0x11, 0x00


	//----- nvinfo : EIATTR_KPARAM_INFO
	.align		4
.L_40:
        /*010c*/ 	.byte	0x04, 0x17
        /*010e*/ 	.short	(.L_42 - .L_41)
.L_41:
        /*0110*/ 	.word	0x00000000
        /*0114*/ 	.short	0x000a
        /*0116*/ 	.short	0x003c
        /*0118*/ 	.byte	0x00, 0xf0, 0x11, 0x00


	//----- nvinfo : EIATTR_KPARAM_INFO
	.align		4
.L_42:
        /*011c*/ 	.byte	0x04, 0x17
        /*011e*/ 	.short	(.L_44 - .L_43)
.L_43:
        /*0120*/ 	.word	0x00000000
        /*0124*/ 	.short	0x0009
        /*0126*/ 	.short	0x0038
        /*0128*/ 	.byte	0x00, 0xf0, 0x11, 0x00


	//----- nvinfo : EIATTR_KPARAM_INFO
	.align		4
.L_44:
        /*012c*/ 	.byte	0x04, 0x17
        /*012e*/ 	.short	(.L_46 - .L_45)
.L_45:
        /*0130*/ 	.word	0x00000000
        /*0134*/ 	.short	0x0008
        /*0136*/ 	.short	0x0034
        /*0138*/ 	.byte	0x00, 0xf0, 0x11, 0x00


	//----- nvinfo : EIATTR_KPARAM_INFO
	.align		4
.L_46:
        /*013c*/ 	.byte	0x04, 0x17
        /*013e*/ 	.short	(.L_48 - .L_47)
.L_47:
        /*0140*/ 	.word	0x00000000
        /*0144*/ 	.short	0x0007
        /*0146*/ 	.short	0x0030
        /*0148*/ 	.byte	0x00, 0xf0, 0x11, 0x00


	//----- nvinfo : EIATTR_KPARAM_INFO
	.align		4
.L_48:
        /*014c*/ 	.byte	0x04, 0x17
        /*014e*/ 	.short	(.L_50 - .L_49)
.L_49:
        /*0150*/ 	.word	0x00000000
        /*0154*/ 	.short	0x0006
        /*0156*/ 	.short	0x002c
        /*0158*/ 	.byte	0x00, 0xf0, 0x11, 0x00


	//----- nvinfo : EIATTR_KPARAM_INFO
	.align		4
.L_50:
        /*015c*/ 	.byte	0x04, 0x17
        /*015e*/ 	.short	(.L_52 - .L_51)
.L_51:
        /*0160*/ 	.word	0x00000000
        /*0164*/ 	.short	0x0005
        /*0166*/ 	.short	0x0028
        /*0168*/ 	.byte	0x00, 0xf0, 0x11, 0x00


	//----- nvinfo : EIATTR_KPARAM_INFO
	.align		4
.L_52:
        /*016c*/ 	.byte	0x04, 0x17
        /*016e*/ 	.short	(.L_54 - .L_53)
.L_53:
        /*0170*/ 	.word	0x00000000
        /*0174*/ 	.short	0x0004
        /*0176*/ 	.short	0x0020
        /*0178*/ 	.byte	0x00, 0xf4, 0x21, 0x00


	//----- nvinfo : EIATTR_KPARAM_INFO
	.align		4
.L_54:
        /*017c*/ 	.byte	0x04, 0x17
        /*017e*/ 	.short	(.L_56 - .L_55)
.L_55:
        /*0180*/ 	.word	0x00000000
        /*0184*/ 	.short	0x0003
        /*0186*/ 	.short	0x0018
        /*0188*/ 	.byte	0x00, 0xf4, 0x21, 0x00


	//----- nvinfo : EIATTR_KPARAM_INFO
	.align		4
.L_56:
        /*018c*/ 	.byte	0x04, 0x17
        /*018e*/ 	.short	(.L_58 - .L_57)
.L_57:
        /*0190*/ 	.word	0x00000000
        /*0194*/ 	.short	0x0002
        /*0196*/ 	.short	0x0010
        /*0198*/ 	.byte	0x00, 0xf4, 0x21, 0x00


	//----- nvinfo : EIATTR_KPARAM_INFO
	.align		4
.L_58:
        /*019c*/ 	.byte	0x04, 0x17
        /*019e*/ 	.short	(.L_60 - .L_59)
.L_59:
        /*01a0*/ 	.word	0x00000000
        /*01a4*/ 	.short	0x0001
        /*01a6*/ 	.short	0x0008
        /*01a8*/ 	.byte	0x00, 0xf4, 0x21, 0x00


	//----- nvinfo : EIATTR_KPARAM_INFO
	.align		4
.L_60:
        /*01ac*/ 	.byte	0x04, 0x17
        /*01ae*/ 	.short	(.L_62 - .L_61)
.L_61:
        /*01b0*/ 	.word	0x00000000
        /*01b4*/ 	.short	0x0000
        /*01b6*/ 	.short	0x0000
        /*01b8*/ 	.byte	0x00, 0xf4, 0x21, 0x00


	//----- nvinfo : EIATTR_MAXREG_COUNT
	.align		4
.L_62:
        /*01bc*/ 	.byte	0x03, 0x1b
        /*01be*/ 	.short	0x00ff


	//----- nvinfo : EIATTR_NUM_BARRIERS
	.align		4
        /*01c0*/ 	.byte	0x02, 0x4c
        /*01c2*/ 	.byte	0x01
	.zero		1


	//----- nvinfo : EIATTR_MERCURY_ISA_VERSION
	.align		4
        /*01c4*/ 	.byte	0x03, 0x5f
        /*01c6*/ 	.short	0x0000


	//----- nvinfo : EIATTR_COOP_GROUP_MASK_REGIDS
	.align		4
        /*01c8*/ 	.byte	0x04, 0x29
        /*01ca*/ 	.short	(.L_64 - .L_63)


	//   ....[0]....
.L_63:
        /*01cc*/ 	.word	0xffffffff


	//   ....[1]....
        /*01d0*/ 	.word	0xffffffff


	//   ....[2]....
        /*01d4*/ 	.word	0xffffffff


	//   ....[3]....
        /*01d8*/ 	.word	0xffffffff


	//   ....[4]....
        /*01dc*/ 	.word	0xffffffff


	//   ....[5]....
        /*01e0*/ 	.word	0xffffffff


	//   ....[6]....
        /*01e4*/ 	.word	0xffffffff


	//   ....[7]....
        /*01e8*/ 	.word	0xffffffff


	//   ....[8]....
        /*01ec*/ 	.word	0xffffffff


	//   ....[9]....
        /*01f0*/ 	.word	0xffffffff


	//   ....[10]....
        /*01f4*/ 	.word	0xffffffff


	//   ....[11]....
        /*01f8*/ 	.word	0xffffffff


	//   ....[12]....
        /*01fc*/ 	.word	0xffffffff


	//   ....[13]....
        /*0200*/ 	.word	0xffffffff


	//   ....[14]....
        /*0204*/ 	.word	0xffffffff


	//   ....[15]....
        /*0208*/ 	.word	0xffffffff


	//----- nvinfo : EIATTR_COOP_GROUP_INSTR_OFFSETS
	.align		4
.L_64:
        /*020c*/ 	.byte	0x04, 0x28
        /*020e*/ 	.short	(.L_66 - .L_65)


	//   ....[0]....
.L_65:
        /*0210*/ 	.word	0x00001810


	//   ....[1]....
        /*0214*/ 	.word	0x00001970


	//   ....[2]....
        /*0218*/ 	.word	0x00001f80


	//   ....[3]....
        /*021c*/ 	.word	0x00002000


	//   ....[4]....
        /*0220*/ 	.word	0x00002510


	//   ....[5]....
        /*0224*/ 	.word	0x00002940


	//   ....[6]....
        /*0228*/ 	.word	0x000029a0


	//   ....[7]....
        /*022c*/ 	.word	0x00002a20


	//   ....[8]....
        /*0230*/ 	.word	0x00003bb0


	//   ....[9]....
        /*0234*/ 	.word	0x00003bd0


	//   ....[10]....
        /*0238*/ 	.word	0x00003be0


	//   ....[11]....
        /*023c*/ 	.word	0x00003bf0


	//   ....[12]....
        /*0240*/ 	.word	0x00003cf0


	//   ....[13]....
        /*0244*/ 	.word	0x00003d30


	//   ....[14]....
        /*0248*/ 	.word	0x00003d60


	//   ....[15]....
        /*024c*/ 	.word	0x00003d80


	//----- nvinfo : EIATTR_EXIT_INSTR_OFFSETS
	.align		4
.L_66:
        /*0250*/ 	.byte	0x04, 0x1c
        /*0252*/ 	.short	(.L_68 - .L_67)


	//   ....[0]....
.L_67:
        /*0254*/ 	.word	0x00005420


	//----- nvinfo : EIATTR_REQNTID
	.align		4
.L_68:
        /*0258*/ 	.byte	0x04, 0x10
        /*025a*/ 	.short	(.L_70 - .L_69)
.L_69:
        /*025c*/ 	.word	0x00000100
        /*0260*/ 	.word	0x00000001
        /*0264*/ 	.word	0x00000001
.L_70:


//--------------------- .nv.callgraph             --------------------------
	.section	.nv.callgraph,"",@"SHT_CUDA_CALLGRAPH"
	.align	4
	.sectionentsize	8
	.align		4
        /*0000*/ 	.word	0x00000000
	.align		4
        /*0004*/ 	.word	0xffffffff
	.align		4
        /*0008*/ 	.word	0x00000000
	.align		4
        /*000c*/ 	.word	0xfffffffe
	.align		4
        /*0010*/ 	.word	0x00000000
	.align		4
        /*0014*/ 	.word	0xfffffffd
	.align		4
        /*0018*/ 	.word	0x00000000
	.align		4
        /*001c*/ 	.word	0xfffffffc


//--------------------- .nv.rel.action            --------------------------
	.section	.nv.rel.action,"",@"SHT_CUDA_RELOCINFO"
	.align	8
	.sectionentsize	8
        /*0000*/ 	.byte	0x73, 0x00, 0x00, 0x00, 0x00, 0x00, 0x00, 0x00, 0x00, 0x00, 0x00, 0x11, 0x25, 0x00, 0x05, 0x36


//--------------------- .nv.constant4             --------------------------
	.section	.nv.constant4,"a",@progbits
	.align	8
	.align		8
.nv.constant4:
        /*0000*/ 	.dword	_$_str


//--------------------- .nv.constant0.attn_fwd    --------------------------
	.section	.nv.constant0.attn_fwd,"a",@progbits
	.sectionflags	@""
	.align	4
.nv.constant0.attn_fwd:
	.zero		488


//--------------------- .text.attn_fwd            --------------------------
	.section	.text.attn_fwd,"ax",@progbits
	.sectioninfo	@"SHI_REGISTERS=179"
	.align	128
        .global         attn_fwd
        .type           attn_fwd,@function
        .size           attn_fwd,(.L_x_3 - attn_fwd)
        .other          attn_fwd,@"STO_CUDA_ENTRY STV_DEFAULT"
attn_fwd:
.text.attn_fwd:
[----:B------:R-:W-:Y:S02]  /*0000*/  IMAD.MOV.U32 R1, RZ, RZ, c[0x0][0x28] ;  /* 0x00000a00ff017624 */ /* 0x000fe400078e00ff */
[----:B------:R-:W0:Y:S01]  /*0010*/  S2R R49, SR_CTAID.X ;  /* 0x0000000000317919 */ /* 0x000e220000002500 */
[----:B------:R-:W-:Y:S01]  /*0020*/  IMAD.MOV.U32 R37, RZ, RZ, c[0x0][0x198] ;  /* 0x00006600ff257624 */ /* 0x000fe200078e00ff */
[----:B------:R-:W-:Y:S02]  /*0030*/  ULDC.64 UR6, c[0x0][0x118] ;  /* 0x0000460000067ab9 */ /* 0x000fe40000000a00 */
[----:B------:R-:W0:Y:S01]  /*0040*/  S2R R0, SR_TID.X ;  /* 0x0000000000007919 */ /* 0x000e220000002100 */
[C---:B------:R-:W-:Y:S01]  /*0050*/  IMAD R15, R37.reuse, 0x6, RZ ;  /* 0x00000006250f7824 */ /* 0x040fe200078e02ff */
[C---:B------:R-:W-:Y:S01]  /*0060*/  SHF.L.U32 R11, R37.reuse, 0x2, RZ ;  /* 0x00000002250b7819 */ /* 0x040fe200000006ff */
[C---:B------:R-:W-:Y:S01]  /*0070*/  IMAD.SHL.U32 R7, R37.reuse, 0x2, RZ ;  /* 0x0000000225077824 */ /* 0x040fe200078e00ff */
[----:B------:R-:W1:Y:S01]  /*0080*/  S2R R34, SR_CTAID.Y ;  /* 0x0000000000227919 */ /* 0x000e620000002600 */
[C---:B------:R-:W-:Y:S02]  /*0090*/  IMAD R9, R37.reuse, 0x3, RZ ;  /* 0x0000000325097824 */ /* 0x040fe400078e02ff */
[----:B------:R-:W-:-:S02]  /*00a0*/  IMAD R23, R37, 0xa, RZ ;  /* 0x0000000a25177824 */ /* 0x000fc400078e02ff */
[C---:B------:R-:W-:Y:S02]  /*00b0*/  IMAD R27, R37.reuse, 0xc, RZ ;  /* 0x0000000c251b7824 */ /* 0x040fe400078e02ff */
[C---:B------:R-:W-:Y:S02]  /*00c0*/  IMAD R31, R37.reuse, 0xe, RZ ;  /* 0x0000000e251f7824 */ /* 0x040fe400078e02ff */
[C---:B------:R-:W-:Y:S02]  /*00d0*/  IMAD R39, R37.reuse, 0x14, RZ ;  /* 0x0000001425277824 */ /* 0x040fe400078e02ff */
[C---:B------:R-:W-:Y:S02]  /*00e0*/  IMAD R13, R37.reuse, 0x5, RZ ;  /* 0x00000005250d7824 */ /* 0x040fe400078e02ff */
[C---:B------:R-:W-:Y:S02]  /*00f0*/  IMAD R17, R37.reuse, 0x7, RZ ;  /* 0x0000000725117824 */ /* 0x040fe400078e02ff */
[----:B------:R-:W-:-:S02]  /*0100*/  IMAD.SHL.U32 R19, R37, 0x8, RZ ;  /* 0x0000000825137824 */ /* 0x000fc400078e00ff */
[C---:B------:R-:W-:Y:S02]  /*0110*/  IMAD R41, R37.reuse, 0x16, RZ ;  /* 0x0000001625297824 */ /* 0x040fe400078e02ff */
[C---:B------:R-:W-:Y:S01]  /*0120*/  IMAD R43, R37.reuse, 0x18, RZ ;  /* 0x00000018252b7824 */ /* 0x040fe200078e02ff */
[----:B0-----:R-:W-:Y:S01]  /*0130*/  PRMT R35, R0, 0x6540, R49 ;  /* 0x0000654000237816 */ /* 0x001fe20000000031 */
[C---:B------:R-:W-:Y:S02]  /*0140*/  IMAD R45, R37.reuse, 0x1a, RZ ;  /* 0x0000001a252d7824 */ /* 0x040fe400078e02ff */
[----:B------:R-:W-:Y:S02]  /*0150*/  IMAD R47, R37, 0x1c, RZ ;  /* 0x0000001c252f7824 */ /* 0x000fe400078e02ff */
[----:B-1----:R-:W-:Y:S02]  /*0160*/  IMAD R2, R34, c[0x0][0x190], RZ ;  /* 0x0000640022027a24 */ /* 0x002fe400078e02ff */
[----:B------:R-:W-:-:S02]  /*0170*/  IMAD R5, R35, c[0x0][0x194], RZ ;  /* 0x0000650023057a24 */ /* 0x000fc400078e02ff */
[C---:B------:R-:W-:Y:S02]  /*0180*/  IMAD.SHL.U32 R3, R2.reuse, 0x2, RZ ;  /* 0x0000000202037824 */ /* 0x040fe400078e00ff */
[----:B------:R-:W-:Y:S01]  /*0190*/  IMAD.HI R4, R2, 0x2, RZ ;  /* 0x0000000202047827 */ /* 0x000fe200078e02ff */
[----:B------:R-:W-:-:S03]  /*01a0*/  SHF.L.U32 R6, R5, 0x1, RZ ;  /* 0x0000000105067819 */ /* 0x000fc600000006ff */
[----:B------:R-:W-:Y:S01]  /*01b0*/  IMAD.HI R5, R5, 0x2, RZ ;  /* 0x0000000205057827 */ /* 0x000fe200078e02ff */
[----:B------:R-:W-:-:S03]  /*01c0*/  IADD3 R2, P0, P1, R6, c[0x0][0x160], R3 ;  /* 0x0000580006027a10 */ /* 0x000fc6000791e003 */
[----:B------:R-:W-:Y:S01]  /*01d0*/  IMAD R51, R37, 0x1e, RZ ;  /* 0x0000001e25337824 */ /* 0x000fe200078e02ff */
[----:B------:R-:W-:Y:S01]  /*01e0*/  IADD3.X R3, R5, c[0x0][0x164], R4, P0, P1 ;  /* 0x0000590005037a10 */ /* 0x000fe200007e2404 */
[C---:B------:R-:W-:Y:S01]  /*01f0*/  IMAD R5, R37.reuse, 0x12, RZ ;  /* 0x0000001225057824 */ /* 0x040fe200078e02ff */
[CC--:B------:R-:W-:Y:S01]  /*0200*/  LEA R6, P4, R37.reuse, R2.reuse, 0x2 ;  /* 0x0000000225067211 */ /* 0x0c0fe200078810ff */
[----:B------:R-:W-:Y:S01]  /*0210*/  IMAD R21, R37, 0x9, RZ ;  /* 0x0000000925157824 */ /* 0x000fe200078e02ff */
[-C--:B------:R-:W-:Y:S01]  /*0220*/  IADD3 R8, P5, R15, R2.reuse, RZ ;  /* 0x000000020f087210 */ /* 0x080fe20007fbe0ff */
[C---:B------:R-:W-:Y:S01]  /*0230*/  IMAD R25, R37.reuse, 0xb, RZ ;  /* 0x0000000b25197824 */ /* 0x040fe200078e02ff */
[CC--:B------:R-:W-:Y:S01]  /*0240*/  LEA R10, P6, R37.reuse, R2.reuse, 0x3 ;  /* 0x00000002250a7211 */ /* 0x0c0fe200078c18ff */
[----:B------:R-:W-:Y:S01]  /*0250*/  IMAD R29, R37, 0xd, RZ ;  /* 0x0000000d251d7824 */ /* 0x000fe200078e02ff */
[----:B------:R-:W-:Y:S01]  /*0260*/  IADD3 R4, P3, R7, R2, RZ ;  /* 0x0000000207047210 */ /* 0x000fe20007f7e0ff */
[----:B------:R-:W-:Y:S01]  /*0270*/  IMAD R33, R37, 0xf, RZ ;  /* 0x0000000f25217824 */ /* 0x000fe200078e02ff */
[----:B------:R-:W-:-:S02]  /*0280*/  LEA.HI.X.SX32 R7, R7, R3, 0x1, P4 ;  /* 0x0000000307077211 */ /* 0x000fc400020f0eff */
[-C--:B------:R-:W-:Y:S02]  /*0290*/  LEA.HI.X.SX32 R9, R9, R3.reuse, 0x1, P5 ;  /* 0x0000000309097211 */ /* 0x080fe400028f0eff */
[----:B------:R-:W-:Y:S01]  /*02a0*/  LEA.HI.X.SX32 R11, R11, R3, 0x1, P6 ;  /* 0x000000030b0b7211 */ /* 0x000fe200030f0eff */
[----:B------:R0:W2:Y:S01]  /*02b0*/  LDG.E.U16 R6, [R6.64] ;  /* 0x0000000606067981 */ /* 0x0000a2000c1e1500 */
[-C--:B------:R-:W-:Y:S02]  /*02c0*/  LEA R18, P2, R37, R2.reuse, 0x4 ;  /* 0x0000000225127211 */ /* 0x080fe400078420ff */
[-C--:B------:R-:W-:Y:S01]  /*02d0*/  IADD3 R12, P4, R23, R2.reuse, RZ ;  /* 0x00000002170c7210 */ /* 0x080fe20007f9e0ff */
[----:B------:R1:W3:Y:S01]  /*02e0*/  LDG.E.U16 R8, [R8.64] ;  /* 0x0000000608087981 */ /* 0x0002e2000c1e1500 */
[-C--:B------:R-:W-:Y:S02]  /*02f0*/  IADD3 R14, P5, R27, R2.reuse, RZ ;  /* 0x000000021b0e7210 */ /* 0x080fe40007fbe0ff */
[-C--:B------:R-:W-:Y:S01]  /*0300*/  IADD3 R16, P6, R31, R2.reuse, RZ ;  /* 0x000000021f107210 */ /* 0x080fe20007fde0ff */
[----:B------:R4:W5:Y:S01]  /*0310*/  LDG.E.U16 R10, [R10.64] ;  /* 0x000000060a0a7981 */ /* 0x000962000c1e1500 */
[----:B------:R-:W-:-:S02]  /*0320*/  IADD3 R20, P0, R5, R2, RZ ;  /* 0x0000000205147210 */ /* 0x000fc40007f1e0ff */
[-C--:B------:R-:W-:Y:S02]  /*0330*/  IADD3 R22, P1, R39, R2.reuse, RZ ;  /* 0x0000000227167210 */ /* 0x080fe40007f3e0ff */
[-C--:B------:R-:W-:Y:S02]  /*0340*/  LEA.HI.X.SX32 R5, R37, R3.reuse, 0x1, P3 ;  /* 0x0000000325057211 */ /* 0x080fe400018f0eff */
[----:B------:R-:W-:Y:S02]  /*0350*/  IADD3 R24, P3, R41, R2, RZ ;  /* 0x0000000229187210 */ /* 0x000fe40007f7e0ff */
[-C--:B------:R-:W-:Y:S01]  /*0360*/  LEA.HI.X.SX32 R13, R13, R3.reuse, 0x1, P4 ;  /* 0x000000030d0d7211 */ /* 0x080fe200020f0eff */
[----:B------:R0:W2:Y:S01]  /*0370*/  LDG.E.U16 R4, [R4.64] ;  /* 0x0000000604047981 */ /* 0x0000a2000c1e1500 */
[-C--:B------:R-:W-:Y:S02]  /*0380*/  LEA.HI.X.SX32 R15, R15, R3.reuse, 0x1, P5 ;  /* 0x000000030f0f7211 */ /* 0x080fe400028f0eff */
[-C--:B------:R-:W-:Y:S01]  /*0390*/  LEA.HI.X.SX32 R17, R17, R3.reuse, 0x1, P6 ;  /* 0x0000000311117211 */ /* 0x080fe200030f0eff */
[----:B------:R0:W2:Y:S01]  /*03a0*/  LDG.E.U16 R12, [R12.64] ;  /* 0x000000060c0c7981 */ /* 0x0000a2000c1e1500 */
[----:B------:R-:W-:-:S02]  /*03b0*/  LEA.HI.X.SX32 R19, R19, R3, 0x1, P2 ;  /* 0x0000000313137211 */ /* 0x000fc400010f0eff */
[-C--:B------:R-:W-:Y:S01]  /*03c0*/  IADD3 R26, P4, R43, R2.reuse, RZ ;  /* 0x000000022b1a7210 */ /* 0x080fe20007f9e0ff */
[----:B------:R1:W2:Y:S01]  /*03d0*/  LDG.E.U16 R14, [R14.64] ;  /* 0x000000060e0e7981 */ /* 0x0002a2000c1e1500 */
[-C--:B------:R-:W-:Y:S02]  /*03e0*/  IADD3 R28, P5, R45, R2.reuse, RZ ;  /* 0x000000022d1c7210 */ /* 0x080fe40007fbe0ff */
[-C--:B------:R-:W-:Y:S01]  /*03f0*/  IADD3 R30, P6, R47, R2.reuse, RZ ;  /* 0x000000022f1e7210 */ /* 0x080fe20007fde0ff */
[----:B------:R-:W2:Y:S01]  /*0400*/  LDG.E.U16 R18, [R18.64] ;  /* 0x0000000612127981 */ /* 0x000ea2000c1e1500 */
[----:B------:R-:W-:Y:S02]  /*0410*/  IADD3 R32, P2, R51, R2, RZ ;  /* 0x0000000233207210 */ /* 0x000fe40007f5e0ff */
[-C--:B------:R-:W-:Y:S01]  /*0420*/  LEA.HI.X.SX32 R21, R21, R3.reuse, 0x1, P0 ;  /* 0x0000000315157211 */ /* 0x080fe200000f0eff */
[----:B0-----:R0:W3:Y:S01]  /*0430*/  LDG.E.U16 R5, [R16.64] ;  /* 0x0000000610057981 */ /* 0x0010e2000c1e1500 */
[----:B------:R-:W-:-:S02]  /*0440*/  LEA.HI.X.SX32 R23, R23, R3, 0x1, P1 ;  /* 0x0000000317177211 */ /* 0x000fc400008f0eff */
[-C--:B------:R-:W-:Y:S01]  /*0450*/  LEA.HI.X.SX32 R25, R25, R3.reuse, 0x1, P3 ;  /* 0x0000000319197211 */ /* 0x080fe200018f0eff */
[----:B------:R-:W3:Y:S01]  /*0460*/  LDG.E.U16 R20, [R20.64] ;  /* 0x0000000614147981 */ /* 0x000ee2000c1e1500 */
[-C--:B------:R-:W-:Y:S02]  /*0470*/  LEA.HI.X.SX32 R27, R27, R3.reuse, 0x1, P4 ;  /* 0x000000031b1b7211 */ /* 0x080fe400020f0eff */
[-C--:B------:R-:W-:Y:S01]  /*0480*/  LEA.HI.X.SX32 R29, R29, R3.reuse, 0x1, P5 ;  /* 0x000000031d1d7211 */ /* 0x080fe200028f0eff */
[----:B------:R-:W3:Y:S01]  /*0490*/  LDG.E.U16 R22, [R22.64] ;  /* 0x0000000616167981 */ /* 0x000ee2000c1e1500 */
[-C--:B------:R-:W-:Y:S02]  /*04a0*/  LEA.HI.X.SX32 R31, R31, R3.reuse, 0x1, P6 ;  /* 0x000000031f1f7211 */ /* 0x080fe400030f0eff */
[----:B------:R-:W-:Y:S01]  /*04b0*/  LEA.HI.X.SX32 R33, R33, R3, 0x1, P2 ;  /* 0x0000000321217211 */ /* 0x000fe200010f0eff */
[----:B------:R-:W3:Y:S04]  /*04c0*/  LDG.E.U16 R24, [R24.64] ;  /* 0x0000000618187981 */ /* 0x000ee8000c1e1500 */
[----:B------:R0:W3:Y:S04]  /*04d0*/  LDG.E.U16 R3, [R2.64] ;  /* 0x0000000602037981 */ /* 0x0000e8000c1e1500 */
[----:B------:R-:W5:Y:S04]  /*04e0*/  LDG.E.U16 R26, [R26.64] ;  /* 0x000000061a1a7981 */ /* 0x000f68000c1e1500 */
[----:B------:R-:W5:Y:S04]  /*04f0*/  LDG.E.U16 R28, [R28.64] ;  /* 0x000000061c1c7981 */ /* 0x000f68000c1e1500 */
[----:B------:R-:W5:Y:S04]  /*0500*/  LDG.E.U16 R30, [R30.64] ;  /* 0x000000061e1e7981 */ /* 0x000f68000c1e1500 */
[----:B------:R-:W5:Y:S01]  /*0510*/  LDG.E.U16 R32, [R32.64] ;  /* 0x0000000620207981 */ /* 0x000f62000c1e1500 */
[----:B------:R-:W-:Y:S01]  /*0520*/  IMAD.SHL.U32 R49, R49, 0x100, RZ ;  /* 0x0000010031317824 */ /* 0x000fe200078e00ff */
[----:B0-----:R-:W-:-:S04]  /*0530*/  LOP3.LUT R2, R0, 0xff, RZ, 0xc0, !PT ;  /* 0x000000ff00027812 */ /* 0x001fc800078ec0ff */
[----:B------:R-:W-:Y:S01]  /*0540*/  IADD3 R114, R49, 0x100, RZ ;  /* 0x0000010031727810 */ /* 0x000fe20007ffe0ff */
[----:B------:R-:W-:-:S03]  /*0550*/  IMAD.SHL.U32 R2, R2, 0x2, RZ ;  /* 0x0000000202027824 */ /* 0x000fc600078e00ff */
[----:B------:R-:W-:Y:S02]  /*0560*/  ISETP.GE.AND P0, PT, R114, 0x1, PT ;  /* 0x000000017200780c */ /* 0x000fe40003f06270 */
[C---:B------:R-:W-:Y:S02]  /*0570*/  LOP3.LUT R7, R2.reuse, 0x10, RZ, 0x3c, !PT ;  /* 0x0000001002077812 */ /* 0x040fe400078e3cff */
[C---:B-1----:R-:W-:Y:S02]  /*0580*/  LOP3.LUT R9, R2.reuse, 0x20, RZ, 0x3c, !PT ;  /* 0x0000002002097812 */ /* 0x042fe400078e3cff */
[C---:B----4-:R-:W-:Y:S02]  /*0590*/  LOP3.LUT R11, R2.reuse, 0x30, RZ, 0x3c, !PT ;  /* 0x00000030020b7812 */ /* 0x050fe400078e3cff */
[C---:B------:R-:W-:Y:S02]  /*05a0*/  LOP3.LUT R13, R2.reuse, 0x40, RZ, 0x3c, !PT ;  /* 0x00000040020d7812 */ /* 0x040fe400078e3cff */
[----:B------:R-:W-:-:S02]  /*05b0*/  LOP3.LUT R15, R2, 0x50, RZ, 0x3c, !PT ;  /* 0x00000050020f7812 */ /* 0x000fc400078e3cff */
[C---:B------:R-:W-:Y:S01]  /*05c0*/  LOP3.LUT R115, R0.reuse, 0x3, RZ, 0xc0, !PT ;  /* 0x0000000300737812 */ /* 0x040fe200078ec0ff */
[----:B------:R-:W-:Y:S01]  /*05d0*/  IMAD.MOV.U32 R65, RZ, RZ, -0x800000 ;  /* 0xff800000ff417424 */ /* 0x000fe200078e00ff */
[----:B------:R-:W-:Y:S01]  /*05e0*/  MOV R64, 0x3f800000 ;  /* 0x3f80000000407802 */ /* 0x000fe20000000f00 */
[----:B------:R-:W-:Y:S01]  /*05f0*/  IMAD.MOV.U32 R66, RZ, RZ, -0x800000 ;  /* 0xff800000ff427424 */ /* 0x000fe200078e00ff */
[----:B------:R-:W-:Y:S01]  /*0600*/  MOV R94, 0xff800000 ;  /* 0xff800000005e7802 */ /* 0x000fe20000000f00 */
[----:B------:R-:W-:Y:S01]  /*0610*/  IMAD.MOV.U32 R103, RZ, RZ, -0x800000 ;  /* 0xff800000ff677424 */ /* 0x000fe200078e00ff */
[----:B------:R-:W-:Y:S01]  /*0620*/  MOV R62, 0x3f800000 ;  /* 0x3f800000003e7802 */ /* 0x000fe20000000f00 */
[----:B------:R-:W-:Y:S01]  /*0630*/  IMAD.MOV.U32 R63, RZ, RZ, 0x3f800000 ;  /* 0x3f800000ff3f7424 */ /* 0x000fe200078e00ff */
[----:B------:R-:W-:Y:S01]  /*0640*/  CS2R R16, SRZ ;  /* 0x0000000000107805 */ /* 0x000fe2000001ff00 */
[----:B------:R-:W-:Y:S01]  /*0650*/  IMAD.MOV.U32 R61, RZ, RZ, 0x3f800000 ;  /* 0x3f800000ff3d7424 */ /* 0x000fe200078e00ff */
[C---:B------:R-:W-:Y:S01]  /*0660*/  LOP3.LUT R45, R0.reuse, 0xe0, RZ, 0xc0, !PT ;  /* 0x000000e0002d7812 */ /* 0x040fe200078ec0ff */
[----:B------:R-:W-:Y:S01]  /*0670*/  IMAD.SHL.U32 R48, R115, 0x20, RZ ;  /* 0x0000002073307824 */ /* 0x000fe200078e00ff */
[----:B------:R-:W-:-:S02]  /*0680*/  LOP3.LUT R46, R0, 0xf, RZ, 0xc0, !PT ;  /* 0x0000000f002e7812 */ /* 0x000fc400078ec0ff */
[----:B------:R-:W-:Y:S01]  /*0690*/  SHF.L.U32 R47, R0, 0x1, RZ ;  /* 0x00000001002f7819 */ /* 0x000fe200000006ff */
[----:B--2---:R0:W-:Y:S02]  /*06a0*/  STS.U16 [R2+0x1000], R18 ;  /* 0x0010001202007388 */ /* 0x0041e40000000400 */
[----:B0-----:R-:W-:Y:S02]  /*06b0*/  CS2R R18, SRZ ;  /* 0x0000000000127805 */ /* 0x001fe4000001ff00 */
[----:B---3--:R0:W-:Y:S04]  /*06c0*/  STS.U16 [R2], R3 ;  /* 0x0000000302007388 */ /* 0x0081e80000000400 */
[----:B------:R1:W-:Y:S04]  /*06d0*/  STS.U16 [R7+0x200], R4 ;  /* 0x0002000407007388 */ /* 0x0003e80000000400 */
[----:B------:R-:W-:Y:S01]  /*06e0*/  STS.U16 [R7+0x1200], R20 ;  /* 0x0012001407007388 */ /* 0x000fe20000000400 */
[----:B0-----:R-:W-:-:S03]  /*06f0*/  LOP3.LUT R3, R2, 0x60, RZ, 0x3c, !PT ;  /* 0x0000006002037812 */ /* 0x001fc600078e3cff */
[----:B------:R0:W-:Y:S01]  /*0700*/  STS.U16 [R9+0x400], R6 ;  /* 0x0004000609007388 */ /* 0x0001e20000000400 */
[----:B-1----:R-:W-:-:S03]  /*0710*/  LOP3.LUT R4, R2, 0x70, RZ, 0x3c, !PT ;  /* 0x0000007002047812 */ /* 0x002fc600078e3cff */
[----:B------:R-:W-:Y:S04]  /*0720*/  STS.U16 [R9+0x1400], R22 ;  /* 0x0014001609007388 */ /* 0x000fe80000000400 */
[----:B------:R1:W-:Y:S04]  /*0730*/  STS.U16 [R11+0x600], R8 ;  /* 0x000600080b007388 */ /* 0x0003e80000000400 */
[----:B------:R-:W-:Y:S04]  /*0740*/  STS.U16 [R11+0x1600], R24 ;  /* 0x001600180b007388 */ /* 0x000fe80000000400 */
[----:B-----5:R2:W-:Y:S04]  /*0750*/  STS.U16 [R13+0x800], R10 ;  /* 0x0008000a0d007388 */ /* 0x0205e80000000400 */
[----:B------:R-:W-:Y:S01]  /*0760*/  STS.U16 [R13+0x1800], R26 ;  /* 0x0018001a0d007388 */ /* 0x000fe20000000400 */
[----:B0-----:R-:W-:-:S03]  /*0770*/  CS2R R6, SRZ ;  /* 0x0000000000067805 */ /* 0x001fc6000001ff00 */
[----:B------:R0:W-:Y:S01]  /*0780*/  STS.U16 [R15+0xa00], R12 ;  /* 0x000a000c0f007388 */ /* 0x0001e20000000400 */
[----:B-1----:R-:W-:-:S03]  /*0790*/  CS2R R8, SRZ ;  /* 0x0000000000087805 */ /* 0x002fc6000001ff00 */
[----:B------:R-:W-:Y:S01]  /*07a0*/  STS.U16 [R15+0x1a00], R28 ;  /* 0x001a001c0f007388 */ /* 0x000fe20000000400 */
[----:B--2---:R-:W-:-:S03]  /*07b0*/  CS2R R10, SRZ ;  /* 0x00000000000a7805 */ /* 0x004fc6000001ff00 */
[----:B------:R1:W-:Y:S01]  /*07c0*/  STS.U16 [R3+0xc00], R14 ;  /* 0x000c000e03007388 */ /* 0x0003e20000000400 */
[----:B0-----:R-:W-:-:S03]  /*07d0*/  CS2R R12, SRZ ;  /* 0x00000000000c7805 */ /* 0x001fc6000001ff00 */
[----:B------:R-:W-:Y:S04]  /*07e0*/  STS.U16 [R3+0x1c00], R30 ;  /* 0x001c001e03007388 */ /* 0x000fe80000000400 */
[----:B------:R-:W-:Y:S01]  /*07f0*/  STS.U16 [R4+0xe00], R5 ;  /* 0x000e000504007388 */ /* 0x000fe20000000400 */
[----:B-1----:R-:W-:-:S03]  /*0800*/  CS2R R14, SRZ ;  /* 0x00000000000e7805 */ /* 0x002fc6000001ff00 */
[----:B------:R0:W-:Y:S02]  /*0810*/  STS.U16 [R4+0x1e00], R32 ;  /* 0x001e002004007388 */ /* 0x0001e40000000400 */
[----:B0-----:R-:W-:Y:S01]  /*0820*/  CS2R R4, SRZ ;  /* 0x0000000000047805 */ /* 0x001fe2000001ff00 */
[----:B------:R-:W-:Y:S05]  /*0830*/  @!P0 BRA `(.L_x_0) ;  /* 0x000036d000008947 */ /* 0x000fea0003800000 */
[----:B------:R-:W-:Y:S01]  /*0840*/  IMAD R3, R34, c[0x0][0x1a0], RZ ;  /* 0x0000680022037a24 */ /* 0x000fe200078e02ff */
[----:B------:R-:W-:Y:S01]  /*0850*/  LOP3.LUT R7, R0, 0x3f, RZ, 0xc0, !PT ;  /* 0x0000003f00077812 */ /* 0x000fe200078ec0ff */
[----:B------:R-:W-:Y:S01]  /*0860*/  IMAD R6, R46, c[0x0][0x1a8], RZ ;  /* 0x00006a002e067a24 */ /* 0x000fe200078e02ff */
[----:B------:R-:W-:Y:S01]  /*0870*/  SHF.R.U32.HI R9, RZ, 0x2, R0 ;  /* 0x00000002ff097819 */ /* 0x000fe20000011600 */
[----:B------:R-:W-:Y:S01]  /*0880*/  IMAD.SHL.U32 R4, R3, 0x2, RZ ;  /* 0x0000000203047824 */ /* 0x000fe200078e00ff */
[----:B------:R-:W-:Y:S01]  /*0890*/  SHF.R.U32.HI R10, RZ, 0x1, R45 ;  /* 0x00000001ff0a7819 */ /* 0x000fe2000001162d */
[----:B------:R-:W-:Y:S01]  /*08a0*/  IMAD R7, R7, c[0x0][0x1b4], RZ ;  /* 0x00006d0007077a24 */ /* 0x000fe200078e02ff */
[----:B------:R-:W-:Y:S01]  /*08b0*/  SHF.L.U32 R5, R6, 0x1, RZ ;  /* 0x0000000106057819 */ /* 0x000fe200000006ff */
[----:B------:R-:W-:Y:S01]  /*08c0*/  IMAD.HI R3, R3, 0x2, RZ ;  /* 0x0000000203037827 */ /* 0x000fe200078e02ff */
[----:B------:R-:W-:Y:S01]  /*08d0*/  SGXT.U32 R9, R9, 0x3 ;  /* 0x000000030909781a */ /* 0x000fe20000000000 */
[----:B------:R-:W-:Y:S01]  /*08e0*/  CS2R R18, SRZ ;  /* 0x0000000000127805 */ /* 0x000fe2000001ff00 */
[----:B------:R-:W-:Y:S01]  /*08f0*/  IADD3 R24, P0, P1, R5, c[0x0][0x168], R4 ;  /* 0x00005a0005187a10 */ /* 0x000fe2000791e004 */
[----:B------:R-:W-:Y:S01]  /*0900*/  IMAD R4, R34, c[0x0][0x1b0], RZ ;  /* 0x00006c0022047a24 */ /* 0x000fe200078e02ff */
[----:B------:R-:W-:Y:S01]  /*0910*/  LOP3.LUT R5, R0, 0xc0, RZ, 0xc0, !PT ;  /* 0x000000c000057812 */ /* 0x000fe200078ec0ff */
[----:B------:R-:W-:Y:S01]  /*0920*/  IMAD.HI R6, R6, 0x2, RZ ;  /* 0x0000000206067827 */ /* 0x000fe200078e02ff */
[----:B------:R-:W-:Y:S01]  /*0930*/  MOV R14, c[0x0][0x1a4] ;  /* 0x00006900000e7a02 */ /* 0x000fe20000000f00 */
[----:B------:R-:W-:Y:S01]  /*0940*/  UMOV UR4, URZ ;  /* 0x0000003f00047c82 */ /* 0x000fe20008000000 */
[----:B------:R-:W-:Y:S01]  /*0950*/  SHF.R.U32.HI R11, RZ, 0x2, R5 ;  /* 0x00000002ff0b7819 */ /* 0x000fe20000011605 */
[----:B------:R-:W-:Y:S01]  /*0960*/  IMAD.SHL.U32 R5, R4, 0x2, RZ ;  /* 0x0000000204057824 */ /* 0x000fe200078e00ff */
[----:B------:R-:W-:Y:S01]  /*0970*/  IADD3.X R12, R6, c[0x0][0x16c], R3, P0, P1 ;  /* 0x00005b00060c7a10 */ /* 0x000fe200007e2403 */
[C---:B------:R-:W-:Y:S01]  /*0980*/  IMAD.SHL.U32 R8, R7.reuse, 0x2, RZ ;  /* 0x0000000207087824 */ /* 0x040fe200078e00ff */
[----:B------:R-:W-:Y:S01]  /*0990*/  LOP3.LUT R50, R2, R11, RZ, 0x3c, !PT ;  /* 0x0000000b02327212 */ /* 0x000fe200078e3cff */
[----:B------:R-:W-:Y:S01]  /*09a0*/  IMAD.HI R4, R4, 0x2, RZ ;  /* 0x0000000204047827 */ /* 0x000fe200078e02ff */
[----:B------:R-:W-:Y:S01]  /*09b0*/  LOP3.LUT R11, R0, 0x7, RZ, 0xc0, !PT ;  /* 0x00000007000b7812 */ /* 0x000fe200078ec0ff */
[----:B------:R-:W-:Y:S01]  /*09c0*/  UMOV UR5, URZ ;  /* 0x0000003f00057c82 */ /* 0x000fe20008000000 */
[----:B------:R-:W-:Y:S01]  /*09d0*/  SHF.R.U32.HI R2, RZ, 0x4, R0 ;  /* 0x00000004ff027819 */ /* 0x000fe20000011600 */
[----:B------:R-:W-:Y:S01]  /*09e0*/  IMAD.HI R7, R7, 0x2, RZ ;  /* 0x0000000207077827 */ /* 0x000fe200078e02ff */
[----:B------:R-:W-:-:S02]  /*09f0*/  IADD3 R32, P0, P1, R8, c[0x0][0x170], R5 ;  /* 0x00005c0008207a10 */ /* 0x000fc4000791e005 */
[----:B------:R-:W-:Y:S01]  /*0a00*/  SGXT.U32 R2, R2, 0x4 ;  /* 0x000000040202781a */ /* 0x000fe20000000000 */
[C---:B------:R-:W-:Y:S01]  /*0a10*/  IMAD.SHL.U32 R3, R11.reuse, 0x10, RZ ;  /* 0x000000100b037824 */ /* 0x040fe200078e00ff */
[--C-:B------:R-:W-:Y:S01]  /*0a20*/  SHF.R.S32.HI R5, RZ, 0x2, R0.reuse ;  /* 0x00000002ff057819 */ /* 0x100fe20000011400 */
[----:B------:R-:W-:Y:S01]  /*0a30*/  IMAD.MOV.U32 R16, RZ, RZ, c[0x0][0x1b8] ;  /* 0x00006e00ff107624 */ /* 0x000fe200078e00ff */
[--C-:B------:R-:W-:Y:S01]  /*0a40*/  SHF.R.U32.HI R8, RZ, 0x6, R0.reuse ;  /* 0x00000006ff087819 */ /* 0x100fe20000011600 */
[----:B------:R-:W-:Y:S01]  /*0a50*/  IMAD R54, R11, 0x90, RZ ;  /* 0x000000900b367824 */ /* 0x000fe200078e02ff */
[----:B------:R-:W-:Y:S01]  /*0a60*/  LOP3.LUT R6, R3, 0xe0, R0, 0x78, !PT ;  /* 0x000000e003067812 */ /* 0x000fe200078e7800 */
[----:B------:R-:W-:Y:S01]  /*0a70*/  IMAD R3, R2, c[0x0][0x1a4], RZ ;  /* 0x0000690002037a24 */ /* 0x000fe200078e02ff */
[----:B------:R-:W-:Y:S01]  /*0a80*/  SGXT R5, R5, 0x1 ;  /* 0x000000010505781a */ /* 0x000fe20000000200 */
[----:B------:R-:W-:Y:S01]  /*0a90*/  IMAD.MOV.U32 R64, RZ, RZ, 0x3f800000 ;  /* 0x3f800000ff407424 */ /* 0x000fe200078e00ff */
[----:B------:R-:W-:Y:S01]  /*0aa0*/  SGXT.U32 R2, R8, 0x2 ;  /* 0x000000020802781a */ /* 0x000fe20000000000 */
[----:B------:R-:W-:Y:S01]  /*0ab0*/  IMAD.MOV.U32 R55, RZ, RZ, RZ ;  /* 0x000000ffff377224 */ /* 0x000fe200078e00ff */
[----:B------:R-:W-:Y:S01]  /*0ac0*/  LOP3.LUT R49, R49, R10, R9, 0xfe, !PT ;  /* 0x0000000a31317212 */ /* 0x000fe200078efe09 */
[----:B------:R-:W-:Y:S01]  /*0ad0*/  IMAD.MOV.U32 R63, RZ, RZ, 0x3f800000 ;  /* 0x3f800000ff3f7424 */ /* 0x000fe200078e00ff */
[----:B------:R-:W-:Y:S01]  /*0ae0*/  LOP3.LUT R52, R0, 0x10, RZ, 0xc0, !PT ;  /* 0x0000001000347812 */ /* 0x000fe200078ec0ff */
[----:B------:R-:W-:Y:S01]  /*0af0*/  IMAD.MOV.U32 R62, RZ, RZ, 0x3f800000 ;  /* 0x3f800000ff3e7424 */ /* 0x000fe200078e00ff */
[----:B------:R-:W-:Y:S01]  /*0b00*/  IADD3.X R10, R7, c[0x0][0x174], R4, P0, P1 ;  /* 0x00005d00070a7a10 */ /* 0x000fe200007e2404 */
[----:B------:R-:W-:Y:S01]  /*0b10*/  IMAD R4, R14, 0x10, R3 ;  /* 0x000000100e047824 */ /* 0x000fe200078e0203 */
[----:B------:R-:W-:Y:S01]  /*0b20*/  LOP3.LUT R8, R48, 0x90, R5, 0xf8, !PT ;  /* 0x0000009030087812 */ /* 0x000fe200078ef805 */
[----:B------:R-:W-:Y:S01]  /*0b30*/  IMAD R7, R2, c[0x0][0x1b8], RZ ;  /* 0x00006e0002077a24 */ /* 0x000fe200078e02ff */
[--C-:B------:R-:W-:Y:S01]  /*0b40*/  LOP3.LUT R6, R6, 0x10, R47.reuse, 0x78, !PT ;  /* 0x0000001006067812 */ /* 0x100fe200078e782f */
[----:B------:R-:W-:Y:S01]  /*0b50*/  IMAD R51, R11, 0x2, R52 ;  /* 0x000000020b337824 */ /* 0x000fe200078e0234 */
[----:B------:R-:W-:Y:S01]  /*0b60*/  LOP3.LUT R9, R8, 0x10, R47, 0x78, !PT ;  /* 0x0000001008097812 */ /* 0x000fe200078e782f */
[----:B------:R-:W-:Y:S01]  /*0b70*/  IMAD R8, R16, 0x4, R7 ;  /* 0x0000000410087824 */ /* 0x000fe200078e0207 */
[----:B------:R-:W-:Y:S01]  /*0b80*/  LEA R2, P0, R3, R24, 0x1 ;  /* 0x0000001803027211 */ /* 0x000fe200078008ff */
[----:B------:R-:W-:Y:S01]  /*0b90*/  IMAD.MOV.U32 R117, RZ, RZ, -0x800000 ;  /* 0xff800000ff757424 */ /* 0x000fe200078e00ff */
[----:B------:R-:W-:Y:S01]  /*0ba0*/  LEA R5, R14, R4, 0x4 ;  /* 0x000000040e057211 */ /* 0x000fe200078e20ff */
[----:B------:R-:W-:Y:S01]  /*0bb0*/  IMAD R52, R52, 0x10, R9 ;  /* 0x0000001034347824 */ /* 0x000fe200078e0209 */
[----:B------:R-:W-:Y:S01]  /*0bc0*/  LEA R51, R51, R6, 0x8 ;  /* 0x0000000633337211 */ /* 0x000fe200078e40ff */
[----:B------:R-:W-:Y:S01]  /*0bd0*/  IMAD R9, R16, 0x4, R8 ;  /* 0x0000000410097824 */ /* 0x000fe200078e0208 */
[----:B------:R-:W-:Y:S01]  /*0be0*/  LEA.HI.X.SX32 R3, R3, R12, 0x1, P0 ;  /* 0x0000000c03037211 */ /* 0x000fe200000f0eff */
[----:B------:R-:W-:Y:S01]  /*0bf0*/  IMAD.MOV.U32 R113, RZ, RZ, -0x800000 ;  /* 0xff800000ff717424 */ /* 0x000fe200078e00ff */
[----:B------:R-:W-:-:S02]  /*0c00*/  LEA R6, R14, R5, 0x4 ;  /* 0x000000050e067211 */ /* 0x000fc400078e20ff */
[-C--:B------:R-:W-:Y:S01]  /*0c10*/  LEA R20, P0, R4, R24.reuse, 0x1 ;  /* 0x0000001804147211 */ /* 0x080fe200078008ff */
[----:B------:R-:W-:Y:S01]  /*0c20*/  CS2R R14, SRZ ;  /* 0x00000000000e7805 */ /* 0x000fe2000001ff00 */
[CC--:B------:R-:W-:Y:S02]  /*0c30*/  LEA R22, P1, R5.reuse, R24.reuse, 0x1 ;  /* 0x0000001805167211 */ /* 0x0c0fe400078208ff */
[----:B------:R-:W-:Y:S02]  /*0c40*/  LEA R24, P2, R6, R24, 0x1 ;  /* 0x0000001806187211 */ /* 0x000fe400078408ff */
[-C--:B------:R-:W-:Y:S01]  /*0c50*/  LEA.HI.X.SX32 R21, R4, R12.reuse, 0x1, P0 ;  /* 0x0000000c04157211 */ /* 0x080fe200000f0eff */
[----:B------:R-:W-:Y:S01]  /*0c60*/  IMAD R4, R16, 0x4, R9 ;  /* 0x0000000410047824 */ /* 0x000fe200078e0209 */
[-C--:B------:R-:W-:Y:S01]  /*0c70*/  LEA.HI.X.SX32 R23, R5, R12.reuse, 0x1, P1 ;  /* 0x0000000c05177211 */ /* 0x080fe200008f0eff */
[----:B------:R-:W-:Y:S01]  /*0c80*/  CS2R R16, SRZ ;  /* 0x0000000000107805 */ /* 0x000fe2000001ff00 */
[----:B------:R-:W-:-:S02]  /*0c90*/  LEA.HI.X.SX32 R25, R6, R12, 0x1, P2 ;  /* 0x0000000c06197211 */ /* 0x000fc400010f0eff */
[-C--:B------:R-:W-:Y:S01]  /*0ca0*/  LEA R26, P0, R7, R32.reuse, 0x1 ;  /* 0x00000020071a7211 */ /* 0x080fe200078008ff */
[----:B------:R-:W-:Y:S01]  /*0cb0*/  CS2R R12, SRZ ;  /* 0x00000000000c7805 */ /* 0x000fe2000001ff00 */
[-C--:B------:R-:W-:Y:S02]  /*0cc0*/  LEA R28, P1, R8, R32.reuse, 0x1 ;  /* 0x00000020081c7211 */ /* 0x080fe400078208ff */
[-C--:B------:R-:W-:Y:S02]  /*0cd0*/  LEA R30, P2, R9, R32.reuse, 0x1 ;  /* 0x00000020091e7211 */ /* 0x080fe400078408ff */
[----:B------:R-:W-:Y:S02]  /*0ce0*/  LEA R32, P3, R4, R32, 0x1 ;  /* 0x0000002004207211 */ /* 0x000fe400078608ff */
[-C--:B------:R-:W-:Y:S02]  /*0cf0*/  LEA.HI.X.SX32 R27, R7, R10.reuse, 0x1, P0 ;  /* 0x0000000a071b7211 */ /* 0x080fe400000f0eff */
[-C--:B------:R-:W-:Y:S01]  /*0d00*/  LEA.HI.X.SX32 R29, R8, R10.reuse, 0x1, P1 ;  /* 0x0000000a081d7211 */ /* 0x080fe200008f0eff */
[----:B------:R-:W-:Y:S01]  /*0d10*/  CS2R R6, SRZ ;  /* 0x0000000000067805 */ /* 0x000fe2000001ff00 */
[----:B------:R-:W-:-:S02]  /*0d20*/  LEA.HI.X.SX32 R31, R9, R10, 0x1, P2 ;  /* 0x0000000a091f7211 */ /* 0x000fc400010f0eff */
[----:B------:R-:W-:Y:S01]  /*0d30*/  LEA.HI.X.SX32 R33, R4, R10, 0x1, P3 ;  /* 0x0000000a04217211 */ /* 0x000fe200018f0eff */
[----:B------:R-:W-:Y:S01]  /*0d40*/  CS2R R8, SRZ ;  /* 0x0000000000087805 */ /* 0x000fe2000001ff00 */
[----:B------:R-:W-:Y:S01]  /*0d50*/  SHF.R.S32.HI R10, RZ, 0x6, R0 ;  /* 0x00000006ff0a7819 */ /* 0x000fe20000011400 */
[----:B------:R-:W-:Y:S01]  /*0d60*/  CS2R R4, SRZ ;  /* 0x0000000000047805 */ /* 0x000fe2000001ff00 */
[----:B------:R-:W-:Y:S02]  /*0d70*/  LOP3.LUT R54, R54, 0x30, R47, 0x78, !PT ;  /* 0x0000003036367812 */ /* 0x000fe400078e782f */
[----:B------:R-:W-:Y:S02]  /*0d80*/  SGXT R10, R10, 0x1 ;  /* 0x000000010a0a781a */ /* 0x000fe40000000200 */
[----:B------:R-:W-:Y:S02]  /*0d90*/  MOV R118, 0xff800000 ;  /* 0xff80000000767802 */ /* 0x000fe40000000f00 */
[----:B------:R-:W-:-:S02]  /*0da0*/  LOP3.LUT R56, R10, 0x90, RZ, 0xc0, !PT ;  /* 0x000000900a387812 */ /* 0x000fc400078ec0ff */
[----:B------:R-:W-:Y:S01]  /*0db0*/  MOV R53, RZ ;  /* 0x000000ff00357202 */ /* 0x000fe20000000f00 */
[----:B------:R-:W-:Y:S01]  /*0dc0*/  CS2R R10, SRZ ;  /* 0x00000000000a7805 */ /* 0x000fe2000001ff00 */
[----:B------:R-:W-:Y:S02]  /*0dd0*/  MOV R61, 0x3f800000 ;  /* 0x3f800000003d7802 */ /* 0x000fe40000000f00 */
[----:B------:R-:W-:Y:S02]  /*0de0*/  MOV R112, 0xff800000 ;  /* 0xff80000000707802 */ /* 0x000fe40000000f00 */
[----:B------:R-:W-:Y:S02]  /*0df0*/  LOP3.LUT R56, R56, 0x17e, R47, 0x78, !PT ;  /* 0x0000017e38387812 */ /* 0x000fe400078e782f */
[C---:B------:R-:W-:Y:S02]  /*0e00*/  LOP3.LUT R57, R49.reuse, 0x88, RZ, 0xfc, !PT ;  /* 0x0000008831397812 */ /* 0x040fe400078efcff */
[----:B------:R-:W-:-:S02]  /*0e10*/  LOP3.LUT R58, R49, 0x80, RZ, 0xfc, !PT ;  /* 0x00000080313a7812 */ /* 0x000fc400078efcff */
[----:B------:R-:W-:Y:S02]  /*0e20*/  LOP3.LUT R59, R49, 0x8, RZ, 0xfc, !PT ;  /* 0x00000008313b7812 */ /* 0x000fe400078efcff */
[----:B------:R-:W-:Y:S02]  /*0e30*/  LOP3.LUT R60, R50, 0x40, RZ, 0x3c, !PT ;  /* 0x00000040323c7812 */ /* 0x000fe400078e3cff */
[----:B------:R-:W-:Y:S02]  /*0e40*/  LOP3.LUT R44, R54, 0x40, RZ, 0x3c, !PT ;  /* 0x00000040362c7812 */ /* 0x000fe400078e3cff */
.L_x_1:
[----:B------:R-:W-:-:S04]  /*0e50*/  IMAD.WIDE R36, R55, 0x2, R2 ;  /* 0x0000000237247825 */ /* 0x000fc800078e0202 */
[C---:B------:R-:W-:Y:S02]  /*0e60*/  IMAD.WIDE R38, R55.reuse, 0x2, R20 ;  /* 0x0000000237267825 */ /* 0x040fe400078e0214 */
[----:B------:R0:W2:Y:S02]  /*0e70*/  LDG.E.U16 R37, [R36.64] ;  /* 0x0000000624257981 */ /* 0x0000a4000c1e1500 */
[C---:B------:R-:W-:Y:S02]  /*0e80*/  IMAD.WIDE R66, R55.reuse, 0x2, R22 ;  /* 0x0000000237427825 */ /* 0x040fe400078e0216 */
[----:B------:R-:W3:Y:S02]  /*0e90*/  LDG.E.U16 R39, [R38.64] ;  /* 0x0000000626277981 */ /* 0x000ee4000c1e1500 */
[----:B------:R-:W-:Y:S02]  /*0ea0*/  IMAD.WIDE R68, R55, 0x2, R24 ;  /* 0x0000000237447825 */ /* 0x000fe400078e0218 */
[----:B------:R1:W4:Y:S04]  /*0eb0*/  LDG.E.U16 R67, [R66.64] ;  /* 0x0000000642437981 */ /* 0x000328000c1e1500 */
[----:B------:R-:W5:Y:S04]  /*0ec0*/  LDG.E.U16 R69, [R68.64] ;  /* 0x0000000644457981 */ /* 0x000f68000c1e1500 */
[----:B------:R-:W-:Y:S01]  /*0ed0*/  BAR.SYNC.DEFER_BLOCKING 0x0 ;  /* 0x0000000000007b1d */ /* 0x000fe20000010000 */
[----:B------:R-:W-:-:S04]  /*0ee0*/  LEA R176, P0, R115, UR4, 0x1 ;  /* 0x0000000473b07c11 */ /* 0x000fc8000f8008ff */
[----:B0-----:R-:W-:Y:S01]  /*0ef0*/  IADD3 R36, P1, R176, 0x10, RZ ;  /* 0x00000010b0247810 */ /* 0x001fe20007f3e0ff */
[----:B------:R-:W-:-:S03]  /*0f00*/  IMAD.X R116, RZ, RZ, UR5, P0 ;  /* 0x00000005ff747e24 */ /* 0x000fc600080e06ff */
[C---:B------:R-:W-:Y:S02]  /*0f10*/  ISETP.GT.U32.AND P0, PT, R36.reuse, R49, PT ;  /* 0x000000312400720c */ /* 0x040fe40003f04070 */
[C---:B------:R-:W-:Y:S02]  /*0f20*/  ISETP.GT.U32.AND P4, PT, R36.reuse, R59, PT ;  /* 0x0000003b2400720c */ /* 0x040fe40003f84070 */
[C---:B------:R-:W-:Y:S02]  /*0f30*/  ISETP.GT.U32.AND P3, PT, R36.reuse, R58, PT ;  /* 0x0000003a2400720c */ /* 0x040fe40003f64070 */
[----:B------:R-:W-:Y:S02]  /*0f40*/  ISETP.GT.U32.AND P6, PT, R36, R57, PT ;  /* 0x000000392400720c */ /* 0x000fe40003fc4070 */
[----:B-1----:R-:W-:-:S04]  /*0f50*/  IADD3 R66, P5, R176, 0x11, RZ ;  /* 0x00000011b0427810 */ /* 0x002fc80007fbe0ff */
[----:B------:R-:W-:Y:S02]  /*0f60*/  ISETP.GT.U32.AND P2, PT, R66, R59, PT ;  /* 0x0000003b4200720c */ /* 0x000fe40003f44070 */
[----:B------:R-:W-:-:S04]  /*0f70*/  IADD3.X R125, RZ, R116, RZ, P5, !PT ;  /* 0x00000074ff7d7210 */ /* 0x000fc80002ffe4ff */
[----:B------:R-:W-:Y:S02]  /*0f80*/  ISETP.GT.U32.AND.EX P2, PT, R125, RZ, PT, P2 ;  /* 0x000000ff7d00720c */ /* 0x000fe40003f44120 */
[----:B------:R-:W-:-:S04]  /*0f90*/  ISETP.GT.U32.AND P5, PT, R66, R57, PT ;  /* 0x000000394200720c */ /* 0x000fc80003fa4070 */
[----:B------:R-:W-:Y:S01]  /*0fa0*/  ISETP.GT.U32.AND.EX P5, PT, R125, RZ, PT, P5 ;  /* 0x000000ff7d00720c */ /* 0x000fe20003fa4150 */
[----:B--2---:R-:W-:Y:S04]  /*0fb0*/  STS.U16 [R56+0x2000], R37 ;  /* 0x0020002538007388 */ /* 0x004fe80000000400 */
[----:B---3--:R-:W-:Y:S04]  /*0fc0*/  STS.U16 [R56+0x2200], R39 ;  /* 0x0022002738007388 */ /* 0x008fe80000000400 */
[----:B----4-:R-:W-:Y:S04]  /*0fd0*/  STS.U16 [R56+0x2400], R67 ;  /* 0x0024004338007388 */ /* 0x010fe80000000400 */
[----:B-----5:R-:W-:Y:S04]  /*0fe0*/  STS.U16 [R56+0x2600], R69 ;  /* 0x0026004538007388 */ /* 0x020fe80000000400 */
[----:B------:R-:W-:Y:S06]  /*0ff0*/  BAR.SYNC.DEFER_BLOCKING 0x0 ;  /* 0x0000000000007b1d */ /* 0x000fec0000010000 */
[----:B------:R-:W-:Y:S04]  /*1000*/  LDSM.16.MT88.4 R80, [R51] ;  /* 0x000000003350783b */ /* 0x000fe80000004200 */
[----:B------:R-:W0:Y:S04]  /*1010*/  LDSM.16.M88.4 R104, [R52+0x2200] ;  /* 0x002200003468783b */ /* 0x000e280000000200 */
[----:B------:R-:W1:Y:S04]  /*1020*/  LDSM.16.MT88.4 R40, [R51+0x100] ;  /* 0x000100003328783b */ /* 0x000e680000004200 */
[----:B------:R-:W2:Y:S04]  /*1030*/  LDSM.16.M88.4 R76, [R52+0x2400] ;  /* 0x00240000344c783b */ /* 0x000ea80000000200 */
[----:B------:R-:W3:Y:S04]  /*1040*/  LDSM.16.M88.4 R72, [R52+0x2000] ;  /* 0x002000003448783b */ /* 0x000ee80000000200 */
[----:B------:R-:W4:Y:S01]  /*1050*/  LDSM.16.M88.4 R68, [R52+0x2600] ;  /* 0x002600003444783b */ /* 0x000f220000000200 */
[-C--:B0-----:R-:W-:Y:S08]  /*1060*/  HMMA.16816.F32 R84, R80, R104.reuse, RZ ;  /* 0x000000685054723c */ /* 0x081ff000000018ff */
[----:B-1----:R-:W-:Y:S08]  /*1070*/  HMMA.16816.F32 R108, R40, R104, RZ ;  /* 0x00000068286c723c */ /* 0x002ff000000018ff */
[----:B------:R-:W-:Y:S01]  /*1080*/  HMMA.16816.F32 R36, R80, R106, RZ ;  /* 0x0000006a5024723c */ /* 0x000fe200000018ff */
[----:B------:R-:W-:-:S05]  /*1090*/  IMAD.X R105, RZ, RZ, R116, P1 ;  /* 0x000000ffff697224 */ /* 0x000fca00008e0674 */
[----:B------:R-:W-:Y:S02]  /*10a0*/  ISETP.GT.U32.AND.EX P4, PT, R105, RZ, PT, P4 ;  /* 0x000000ff6900720c */ /* 0x000fe40003f84140 */
[----:B--2---:R-:W-:Y:S01]  /*10b0*/  HMMA.16816.F32 R92, R80, R76, RZ ;  /* 0x0000004c505c723c */ /* 0x004fe200000018ff */
[----:B------:R-:W-:Y:S02]  /*10c0*/  FMUL R86, R86, c[0x0][0x188] ;  /* 0x0000620056567a20 */ /* 0x000fe40000400000 */
[----:B------:R-:W-:-:S03]  /*10d0*/  FMUL R87, R87, c[0x0][0x188] ;  /* 0x0000620057577a20 */ /* 0x000fc60000400000 */
[----:B------:R-:W-:Y:S02]  /*10e0*/  FSEL R123, R86, -INF , !P4 ;  /* 0xff800000567b7808 */ /* 0x000fe40006000000 */
[----:B------:R-:W-:Y:S01]  /*10f0*/  IADD3 R104, P4, R176, 0x18, RZ ;  /* 0x00000018b0687810 */ /* 0x000fe20007f9e0ff */
[----:B------:R-:W-:Y:S01]  /*1100*/  FMUL R108, R108, c[0x0][0x188] ;  /* 0x000062006c6c7a20 */ /* 0x000fe20000400000 */
[----:B------:R-:W-:Y:S01]  /*1110*/  ISETP.GT.U32.AND P1, PT, R66, R49, PT ;  /* 0x000000314200720c */ /* 0x000fe20003f24070 */
[----:B------:R-:W-:Y:S01]  /*1120*/  FMUL R84, R84, c[0x0][0x188] ;  /* 0x0000620054547a20 */ /* 0x000fe20000400000 */
[----:B------:R-:W-:Y:S01]  /*1130*/  FSEL R121, R87, -INF , !P2 ;  /* 0xff80000057797808 */ /* 0x000fe20005000000 */
[----:B------:R-:W-:Y:S01]  /*1140*/  FMUL R85, R85, c[0x0][0x188] ;  /* 0x0000620055557a20 */ /* 0x000fe20000400000 */
[C---:B------:R-:W-:Y:S01]  /*1150*/  ISETP.GT.U32.AND.EX P3, PT, R105.reuse, RZ, PT, P3 ;  /* 0x000000ff6900720c */ /* 0x040fe20003f64130 */
[----:B------:R-:W-:Y:S01]  /*1160*/  IMAD.X R127, RZ, RZ, R116, P4 ;  /* 0x000000ffff7f7224 */ /* 0x000fe200020e0674 */
[----:B------:R-:W-:Y:S01]  /*1170*/  IADD3 R174, P2, R176, 0x19, RZ ;  /* 0x00000019b0ae7810 */ /* 0x000fe20007f5e0ff */
[----:B---3--:R-:W-:Y:S01]  /*1180*/  HMMA.16816.F32 R88, R80, R72, RZ ;  /* 0x000000485058723c */ /* 0x008fe200000018ff */
[----:B------:R-:W-:-:S02]  /*1190*/  ISETP.GT.U32.AND.EX P0, PT, R105, RZ, PT, P0 ;  /* 0x000000ff6900720c */ /* 0x000fc40003f04100 */
[----:B------:R-:W-:Y:S02]  /*11a0*/  ISETP.GT.U32.AND.EX P1, PT, R125, RZ, PT, P1 ;  /* 0x000000ff7d00720c */ /* 0x000fe40003f24110 */
[----:B------:R-:W-:Y:S01]  /*11b0*/  ISETP.GT.U32.AND P4, PT, R104, R49, PT ;  /* 0x000000316800720c */ /* 0x000fe20003f84070 */
[----:B------:R-:W-:Y:S01]  /*11c0*/  FMUL R36, R36, c[0x0][0x188] ;  /* 0x0000620024247a20 */ /* 0x000fe20000400000 */
[----:B------:R-:W-:Y:S01]  /*11d0*/  FSEL R108, R108, -INF , !P3 ;  /* 0xff8000006c6c7808 */ /* 0x000fe20005800000 */
[----:B------:R-:W-:Y:S01]  /*11e0*/  IMAD.X R65, RZ, RZ, R116, P2 ;  /* 0x000000ffff417224 */ /* 0x000fe200010e0674 */
[----:B------:R-:W-:Y:S02]  /*11f0*/  IADD3 R172, P3, R176, 0x20, RZ ;  /* 0x00000020b0ac7810 */ /* 0x000fe40007f7e0ff */
[----:B------:R-:W-:Y:S02]  /*1200*/  FSEL R140, R84, -INF , !P0 ;  /* 0xff800000548c7808 */ /* 0x000fe40004000000 */
[----:B------:R-:W-:-:S02]  /*1210*/  FSEL R134, R85, -INF , !P1 ;  /* 0xff80000055867808 */ /* 0x000fc40004800000 */
[----:B------:R-:W-:Y:S01]  /*1220*/  ISETP.GT.U32.AND.EX P4, PT, R127, RZ, PT, P4 ;  /* 0x000000ff7f00720c */ /* 0x000fe20003f84140 */
[----:B------:R-:W-:Y:S01]  /*1230*/  HMMA.16816.F32 R84, R80, R74, RZ ;  /* 0x0000004a5054723c */ /* 0x000fe200000018ff */
[-C--:B------:R-:W-:Y:S01]  /*1240*/  ISETP.GT.U32.AND P2, PT, R174, R49.reuse, PT ;  /* 0x00000031ae00720c */ /* 0x080fe20003f44070 */
[----:B------:R-:W-:Y:S01]  /*1250*/  FMUL R37, R37, c[0x0][0x188] ;  /* 0x0000620025257a20 */ /* 0x000fe20000400000 */
[----:B------:R-:W-:Y:S02]  /*1260*/  IADD3.X R67, RZ, R116, RZ, P3, !PT ;  /* 0x00000074ff437210 */ /* 0x000fe40001ffe4ff */
[----:B------:R-:W-:Y:S02]  /*1270*/  FSEL R136, R36, -INF , !P4 ;  /* 0xff80000024887808 */ /* 0x000fe40006000000 */
[----:B------:R-:W-:Y:S02]  /*1280*/  ISETP.GT.U32.AND P3, PT, R172, R49, PT ;  /* 0x00000031ac00720c */ /* 0x000fe40003f64070 */
[----:B------:R-:W-:-:S02]  /*1290*/  IADD3 R152, P4, R176, 0x21, RZ ;  /* 0x00000021b0987810 */ /* 0x000fc40007f9e0ff */
[----:B------:R-:W-:Y:S01]  /*12a0*/  ISETP.GT.U32.AND.EX P2, PT, R65, RZ, PT, P2 ;  /* 0x000000ff4100720c */ /* 0x000fe20003f44120 */
[----:B------:R-:W-:Y:S01]  /*12b0*/  FMUL R92, R92, c[0x0][0x188] ;  /* 0x000062005c5c7a20 */ /* 0x000fe20000400000 */
[----:B------:R-:W-:Y:S01]  /*12c0*/  ISETP.GT.U32.AND.EX P3, PT, R67, RZ, PT, P3 ;  /* 0x000000ff4300720c */ /* 0x000fe20003f64130 */
[----:B------:R-:W-:Y:S01]  /*12d0*/  IMAD.X R119, RZ, RZ, R116, P4 ;  /* 0x000000ffff777224 */ /* 0x000fe200020e0674 */
[----:B------:R-:W-:Y:S02]  /*12e0*/  ISETP.GT.U32.AND P0, PT, R66, R58, PT ;  /* 0x0000003a4200720c */ /* 0x000fe40003f04070 */
[----:B------:R-:W-:Y:S02]  /*12f0*/  FSEL R138, R37, -INF , !P2 ;  /* 0xff800000258a7808 */ /* 0x000fe40005000000 */
[----:B------:R-:W-:Y:S02]  /*1300*/  IADD3 R66, P2, R176, 0x28, RZ ;  /* 0x00000028b0427810 */ /* 0x000fe40007f5e0ff */
[----:B------:R-:W-:-:S02]  /*1310*/  ISETP.GT.U32.AND P4, PT, R152, R49, PT ;  /* 0x000000319800720c */ /* 0x000fc40003f84070 */
[----:B------:R-:W-:Y:S01]  /*1320*/  FSEL R132, R92, -INF , !P3 ;  /* 0xff8000005c847808 */ /* 0x000fe20005800000 */
[----:B------:R-:W-:Y:S01]  /*1330*/  FMUL R93, R93, c[0x0][0x188] ;  /* 0x000062005d5d7a20 */ /* 0x000fe20000400000 */
[C---:B------:R-:W-:Y:S01]  /*1340*/  IADD3 R128, P3, R176.reuse, 0x29, RZ ;  /* 0x00000029b0807810 */ /* 0x040fe20007f7e0ff */
[----:B------:R-:W-:Y:S01]  /*1350*/  IMAD.X R156, RZ, RZ, R116, P2 ;  /* 0x000000ffff9c7224 */ /* 0x000fe200010e0674 */
[----:B------:R-:W-:Y:S02]  /*1360*/  ISETP.GT.U32.AND.EX P4, PT, R119, RZ, PT, P4 ;  /* 0x000000ff7700720c */ /* 0x000fe40003f84140 */
[C---:B------:R-:W-:Y:S02]  /*1370*/  IADD3 R120, P2, R176.reuse, 0x8, RZ ;  /* 0x00000008b0787810 */ /* 0x040fe40007f5e0ff */
[----:B------:R-:W-:Y:S02]  /*1380*/  IADD3.X R154, RZ, R116, RZ, P3, !PT ;  /* 0x00000074ff9a7210 */ /* 0x000fe40001ffe4ff */
[----:B------:R-:W-:-:S02]  /*1390*/  ISETP.GT.U32.AND P1, PT, R176, R49, PT ;  /* 0x00000031b000720c */ /* 0x000fc40003f24070 */
[CC--:B------:R-:W-:Y:S02]  /*13a0*/  ISETP.GE.U32.AND P3, PT, R176.reuse, R49.reuse, PT ;  /* 0x00000031b000720c */ /* 0x0c0fe40003f66070 */
[----:B------:R-:W-:Y:S01]  /*13b0*/  FSEL R92, R93, -INF , !P4 ;  /* 0xff8000005d5c7808 */ /* 0x000fe20006000000 */
[--C-:B------:R-:W-:Y:S01]  /*13c0*/  IMAD.X R158, RZ, RZ, R116.reuse, P2 ;  /* 0x000000ffff9e7224 */ /* 0x100fe200010e0674 */
[----:B------:R-:W-:Y:S01]  /*13d0*/  IADD3 R122, P4, R176, 0x9, RZ ;  /* 0x00000009b07a7810 */ /* 0x000fe20007f9e0ff */
[----:B------:R-:W-:Y:S01]  /*13e0*/  FMUL R88, R88, c[0x0][0x188] ;  /* 0x0000620058587a20 */ /* 0x000fe20000400000 */
[-C--:B------:R-:W-:Y:S01]  /*13f0*/  ISETP.GT.U32.AND P2, PT, R120, R49.reuse, PT ;  /* 0x000000317800720c */ /* 0x080fe20003f44070 */
[----:B------:R-:W-:Y:S01]  /*1400*/  FMUL R89, R89, c[0x0][0x188] ;  /* 0x0000620059597a20 */ /* 0x000fe20000400000 */
[C---:B------:R-:W-:Y:S02]  /*1410*/  ISETP.GT.U32.AND.EX P1, PT, R116.reuse, RZ, PT, P1 ;  /* 0x000000ff7400720c */ /* 0x040fe40003f24110 */
[----:B------:R-:W-:Y:S01]  /*1420*/  ISETP.GE.U32.AND.EX P3, PT, R116, RZ, PT, P3 ;  /* 0x000000ff7400720c */ /* 0x000fe20003f66130 */
[----:B------:R-:W-:Y:S01]  /*1430*/  IMAD.X R160, RZ, RZ, R116, P4 ;  /* 0x000000ffffa07224 */ /* 0x000fe200020e0674 */
[----:B------:R-:W-:Y:S01]  /*1440*/  ISETP.GT.U32.AND P4, PT, R122, R49, PT ;  /* 0x000000317a00720c */ /* 0x000fe20003f84070 */
[----:B------:R-:W-:Y:S01]  /*1450*/  FMUL R36, R84, c[0x0][0x188] ;  /* 0x0000620054247a20 */ /* 0x000fe20000400000 */
[----:B------:R-:W-:-:S02]  /*1460*/  ISETP.GT.U32.AND.EX P2, PT, R158, RZ, PT, P2 ;  /* 0x000000ff9e00720c */ /* 0x000fc40003f44120 */
[----:B------:R-:W-:Y:S02]  /*1470*/  FSEL R168, R88, -INF , !P1 ;  /* 0xff80000058a87808 */ /* 0x000fe40004800000 */
[----:B------:R-:W-:Y:S01]  /*1480*/  FSEL R89, R89, -INF , !P3 ;  /* 0xff80000059597808 */ /* 0x000fe20005800000 */
[----:B------:R-:W-:Y:S01]  /*1490*/  FMUL R85, R85, c[0x0][0x188] ;  /* 0x0000620055557a20 */ /* 0x000fe20000400000 */
[----:B------:R-:W-:Y:S01]  /*14a0*/  HMMA.16816.F32 R96, R80, R78, RZ ;  /* 0x0000004e5060723c */ /* 0x000fe200000018ff */
[----:B------:R-:W-:Y:S02]  /*14b0*/  ISETP.GT.U32.AND.EX P4, PT, R160, RZ, PT, P4 ;  /* 0x000000ffa000720c */ /* 0x000fe40003f84140 */
[----:B------:R-:W-:Y:S02]  /*14c0*/  FSEL R170, R36, -INF , !P2 ;  /* 0xff80000024aa7808 */ /* 0x000fe40005000000 */
[----:B------:R-:W-:Y:S02]  /*14d0*/  FMNMX R37, R168, R89, !PT ;  /* 0x00000059a8257209 */ /* 0x000fe40007800000 */
[----:B------:R-:W-:-:S02]  /*14e0*/  FSEL R84, R85, -INF , !P4 ;  /* 0xff80000055547808 */ /* 0x000fc40006000000 */
[----:B------:R-:W-:Y:S01]  /*14f0*/  FMNMX R37, R170, R37, !PT ;  /* 0x00000025aa257209 */ /* 0x000fe20007800000 */
[----:B----4-:R-:W-:Y:S03]  /*1500*/  HMMA.16816.F32 R100, R80, R68, RZ ;  /* 0x000000445064723c */ /* 0x010fe600000018ff */
[----:B------:R-:W-:-:S04]  /*1510*/  FMNMX R37, R84, R37, !PT ;  /* 0x0000002554257209 */ /* 0x000fc80007800000 */
[----:B------:R-:W-:Y:S01]  /*1520*/  FMNMX R37, R140, R37, !PT ;  /* 0x000000258c257209 */ /* 0x000fe20007800000 */
[----:B------:R-:W-:Y:S03]  /*1530*/  HMMA.16816.F32 R80, R80, R70, RZ ;  /* 0x000000465050723c */ /* 0x000fe600000018ff */
[----:B------:R-:W-:Y:S02]  /*1540*/  FMNMX R37, R134, R37, !PT ;  /* 0x0000002586257209 */ /* 0x000fe40007800000 */
[----:B------:R-:W-:Y:S02]  /*1550*/  ISETP.GT.U32.AND P3, PT, R66, R49, PT ;  /* 0x000000314200720c */ /* 0x000fe40003f64070 */
[----:B------:R-:W-:Y:S01]  /*1560*/  FMNMX R37, R136, R37, !PT ;  /* 0x0000002588257209 */ /* 0x000fe20007800000 */
[----:B------:R-:W-:Y:S01]  /*1570*/  FMUL R88, R96, c[0x0][0x188] ;  /* 0x0000620060587a20 */ /* 0x000fe20000400000 */
[----:B------:R-:W-:-:S02]  /*1580*/  IADD3 R124, P4, R176, 0x30, RZ ;  /* 0x00000030b07c7810 */ /* 0x000fc40007f9e0ff */
[----:B------:R-:W-:Y:S02]  /*1590*/  FMNMX R37, R138, R37, !PT ;  /* 0x000000258a257209 */ /* 0x000fe40007800000 */
[----:B------:R-:W-:Y:S02]  /*15a0*/  ISETP.GT.U32.AND P2, PT, R128, R49, PT ;  /* 0x000000318000720c */ /* 0x000fe40003f44070 */
[----:B------:R-:W-:Y:S01]  /*15b0*/  ISETP.GT.U32.AND.EX P3, PT, R156, RZ, PT, P3 ;  /* 0x000000ff9c00720c */ /* 0x000fe20003f64130 */
[----:B------:R-:W-:Y:S01]  /*15c0*/  FMUL R97, R97, c[0x0][0x188] ;  /* 0x0000620061617a20 */ /* 0x000fe20000400000 */
[----:B------:R-:W-:Y:S02]  /*15d0*/  FMNMX R37, R132, R37, !PT ;  /* 0x0000002584257209 */ /* 0x000fe40007800000 */
[----:B------:R-:W-:Y:S02]  /*15e0*/  ISETP.GT.U32.AND.EX P2, PT, R154, RZ, PT, P2 ;  /* 0x000000ff9a00720c */ /* 0x000fe40003f44120 */
[----:B------:R-:W-:-:S02]  /*15f0*/  FSEL R88, R88, -INF , !P3 ;  /* 0xff80000058587808 */ /* 0x000fc40005800000 */
[----:B------:R-:W-:Y:S02]  /*1600*/  IADD3.X R164, RZ, R116, RZ, P4, !PT ;  /* 0x00000074ffa47210 */ /* 0x000fe400027fe4ff */
[----:B------:R-:W-:Y:S02]  /*1610*/  IADD3 R96, P3, R176, 0x31, RZ ;  /* 0x00000031b0607810 */ /* 0x000fe40007f7e0ff */
[----:B------:R-:W-:Y:S01]  /*1620*/  ISETP.GT.U32.AND P4, PT, R124, R49, PT ;  /* 0x000000317c00720c */ /* 0x000fe20003f84070 */
[----:B------:R-:W-:Y:S01]  /*1630*/  FMUL R100, R100, c[0x0][0x188] ;  /* 0x0000620064647a20 */ /* 0x000fe20000400000 */
[----:B------:R-:W-:Y:S02]  /*1640*/  FMNMX R37, R92, R37, !PT ;  /* 0x000000255c257209 */ /* 0x000fe40007800000 */
[----:B------:R-:W-:Y:S01]  /*1650*/  FSEL R142, R97, -INF , !P2 ;  /* 0xff800000618e7808 */ /* 0x000fe20005000000 */
[----:B------:R-:W-:Y:S01]  /*1660*/  IMAD.X R162, RZ, RZ, R116, P3 ;  /* 0x000000ffffa27224 */ /* 0x000fe200018e0674 */
[----:B------:R-:W-:-:S02]  /*1670*/  IADD3 R126, P2, R176, 0x38, RZ ;  /* 0x00000038b07e7810 */ /* 0x000fc40007f5e0ff */
[----:B------:R-:W-:Y:S02]  /*1680*/  ISETP.GT.U32.AND.EX P4, PT, R164, RZ, PT, P4 ;  /* 0x000000ffa400720c */ /* 0x000fe40003f84140 */
[----:B------:R-:W-:Y:S02]  /*1690*/  ISETP.GT.U32.AND P3, PT, R96, R49, PT ;  /* 0x000000316000720c */ /* 0x000fe40003f64070 */
[----:B------:R-:W-:Y:S01]  /*16a0*/  FMNMX R37, R88, R37, !PT ;  /* 0x0000002558257209 */ /* 0x000fe20007800000 */
[----:B------:R-:W-:Y:S01]  /*16b0*/  FMUL R101, R101, c[0x0][0x188] ;  /* 0x0000620065657a20 */ /* 0x000fe20000400000 */
[----:B------:R-:W-:Y:S01]  /*16c0*/  FSEL R146, R100, -INF , !P4 ;  /* 0xff80000064927808 */ /* 0x000fe20006000000 */
[----:B------:R-:W-:Y:S01]  /*16d0*/  IMAD.X R166, RZ, RZ, R116, P2 ;  /* 0x000000ffffa67224 */ /* 0x000fe200010e0674 */
[----:B------:R-:W-:Y:S02]  /*16e0*/  IADD3 R130, P4, R176, 0x39, RZ ;  /* 0x00000039b0827810 */ /* 0x000fe40007f9e0ff */
[----:B------:R-:W-:-:S02]  /*16f0*/  ISETP.GT.U32.AND.EX P3, PT, R162, RZ, PT, P3 ;  /* 0x000000ffa200720c */ /* 0x000fc40003f64130 */
[----:B------:R-:W-:Y:S02]  /*1700*/  ISETP.GT.U32.AND P2, PT, R126, R49, PT ;  /* 0x000000317e00720c */ /* 0x000fe40003f44070 */
[----:B------:R-:W-:Y:S01]  /*1710*/  FMNMX R37, R142, R37, !PT ;  /* 0x000000258e257209 */ /* 0x000fe20007800000 */
[----:B------:R-:W-:Y:S01]  /*1720*/  FMUL R80, R80, c[0x0][0x188] ;  /* 0x0000620050507a20 */ /* 0x000fe20000400000 */
[----:B------:R-:W-:Y:S02]  /*1730*/  IADD3.X R167, RZ, R116, RZ, P4, !PT ;  /* 0x00000074ffa77210 */ /* 0x000fe400027fe4ff */
[----:B------:R-:W-:Y:S02]  /*1740*/  FSEL R144, R101, -INF , !P3 ;  /* 0xff80000065907808 */ /* 0x000fe40005800000 */
[----:B------:R-:W-:Y:S02]  /*1750*/  ISETP.GT.U32.AND P4, PT, R130, R49, PT ;  /* 0x000000318200720c */ /* 0x000fe40003f84070 */
[----:B------:R-:W-:-:S02]  /*1760*/  ISETP.GT.U32.AND.EX P2, PT, R166, RZ, PT, P2 ;  /* 0x000000ffa600720c */ /* 0x000fc40003f44120 */
[----:B------:R-:W-:Y:S01]  /*1770*/  FMNMX R37, R146, R37, !PT ;  /* 0x0000002592257209 */ /* 0x000fe20007800000 */
[----:B------:R-:W-:Y:S01]  /*1780*/  FMUL R81, R81, c[0x0][0x188] ;  /* 0x0000620051517a20 */ /* 0x000fe20000400000 */
[----:B------:R-:W-:Y:S02]  /*1790*/  ISETP.GT.U32.AND.EX P4, PT, R167, RZ, PT, P4 ;  /* 0x000000ffa700720c */ /* 0x000fe40003f84140 */
[----:B------:R-:W-:Y:S02]  /*17a0*/  FSEL R150, R80, -INF , !P2 ;  /* 0xff80000050967808 */ /* 0x000fe40005000000 */
[----:B------:R-:W-:Y:S02]  /*17b0*/  FMNMX R37, R144, R37, !PT ;  /* 0x0000002590257209 */ /* 0x000fe40007800000 */
[----:B------:R-:W-:Y:S02]  /*17c0*/  FSEL R148, R81, -INF , !P4 ;  /* 0xff80000051947808 */ /* 0x000fe40006000000 */
[----:B------:R-:W-:-:S04]  /*17d0*/  FMNMX R37, R150, R37, !PT ;  /* 0x0000002596257209 */ /* 0x000fc80007800000 */
[----:B------:R-:W-:Y:S02]  /*17e0*/  FMNMX R80, R148, R37, !PT ;  /* 0x0000002594507209 */ /* 0x000fe40007800000 */
[C---:B------:R-:W-:Y:S02]  /*17f0*/  ISETP.GT.U32.AND P3, PT, R104.reuse, R59, PT ;  /* 0x0000003b6800720c */ /* 0x040fe40003f64070 */
[C---:B------:R-:W-:Y:S01]  /*1800*/  ISETP.GT.U32.AND P2, PT, R104.reuse, R58, PT ;  /* 0x0000003a6800720c */ /* 0x040fe20003f44070 */
[----:B------:R-:W0:Y:S01]  /*1810*/  SHFL.BFLY PT, R81, R80, 0x2, 0x1f ;  /* 0x0c401f0050517f89 */ /* 0x000e2200000e0000 */
[----:B------:R-:W-:Y:S02]  /*1820*/  ISETP.GT.U32.AND P4, PT, R104, R57, PT ;  /* 0x000000396800720c */ /* 0x000fe40003f84070 */
[----:B------:R-:W-:Y:S02]  /*1830*/  ISETP.GT.U32.AND.EX P6, PT, R105, RZ, PT, P6 ;  /* 0x000000ff6900720c */ /* 0x000fe40003fc4160 */
[----:B------:R-:W-:Y:S01]  /*1840*/  HMMA.16816.F32 R104, R40, R106, RZ ;  /* 0x0000006a2868723c */ /* 0x000fe200000018ff */
[----:B------:R-:W-:-:S02]  /*1850*/  FMUL R137, R38, c[0x0][0x188] ;  /* 0x0000620026897a20 */ /* 0x000fc40000400000 */
[----:B------:R-:W-:-:S05]  /*1860*/  FMUL R135, R39, c[0x0][0x188] ;  /* 0x0000620027877a20 */ /* 0x000fca0000400000 */
[----:B------:R-:W-:Y:S01]  /*1870*/  HMMA.16816.F32 R36, R40, R76, RZ ;  /* 0x0000004c2824723c */ /* 0x000fe200000018ff */
[----:B------:R-:W-:Y:S01]  /*1880*/  FMUL R109, R109, c[0x0][0x188] ;  /* 0x000062006d6d7a20 */ /* 0x000fe20000400000 */
[----:B------:R-:W-:Y:S01]  /*1890*/  ISETP.GT.U32.AND.EX P0, PT, R125, RZ, PT, P0 ;  /* 0x000000ff7d00720c */ /* 0x000fe20003f04100 */
[----:B------:R-:W-:Y:S02]  /*18a0*/  FMUL R97, R110, c[0x0][0x188] ;  /* 0x000062006e617a20 */ /* 0x000fe40000400000 */
[----:B------:R-:W-:Y:S01]  /*18b0*/  FMUL R93, R111, c[0x0][0x188] ;  /* 0x000062006f5d7a20 */ /* 0x000fe20000400000 */
[----:B------:R-:W-:Y:S02]  /*18c0*/  FSEL R109, R109, -INF , !P0 ;  /* 0xff8000006d6d7808 */ /* 0x000fe40004000000 */
[----:B------:R-:W-:Y:S02]  /*18d0*/  FSEL R97, R97, -INF , !P6 ;  /* 0xff80000061617808 */ /* 0x000fe40007000000 */
[----:B------:R-:W-:-:S02]  /*18e0*/  FSEL R93, R93, -INF , !P5 ;  /* 0xff8000005d5d7808 */ /* 0x000fc40006800000 */
[C---:B------:R-:W-:Y:S02]  /*18f0*/  ISETP.GT.U32.AND P0, PT, R174.reuse, R59, PT ;  /* 0x0000003bae00720c */ /* 0x040fe40003f04070 */
[C---:B------:R-:W-:Y:S02]  /*1900*/  ISETP.GT.U32.AND P6, PT, R174.reuse, R58, PT ;  /* 0x0000003aae00720c */ /* 0x040fe40003fc4070 */
[----:B------:R-:W-:Y:S02]  /*1910*/  ISETP.GT.U32.AND P5, PT, R174, R57, PT ;  /* 0x00000039ae00720c */ /* 0x000fe40003fa4070 */
[----:B0-----:R-:W-:Y:S02]  /*1920*/  FMNMX R81, R80, R81, !PT ;  /* 0x0000005150517209 */ /* 0x001fe40007800000 */
[C---:B------:R-:W-:Y:S02]  /*1930*/  ISETP.GT.U32.AND.EX P0, PT, R65.reuse, RZ, PT, P0 ;  /* 0x000000ff4100720c */ /* 0x040fe40003f04100 */
[----:B------:R-:W-:-:S02]  /*1940*/  ISETP.GT.U32.AND.EX P6, PT, R65, RZ, PT, P6 ;  /* 0x000000ff4100720c */ /* 0x000fc40003fc4160 */
[----:B------:R-:W-:Y:S01]  /*1950*/  ISETP.GT.U32.AND.EX P5, PT, R65, RZ, PT, P5 ;  /* 0x000000ff4100720c */ /* 0x000fe20003fa4150 */
[----:B------:R-:W-:Y:S01]  /*1960*/  FMUL R65, R105, c[0x0][0x188] ;  /* 0x0000620069417a20 */ /* 0x000fe20000400000 */
[----:B------:R-:W0:Y:S01]  /*1970*/  SHFL.BFLY PT, R76, R81, 0x1, 0x1f ;  /* 0x0c201f00514c7f89 */ /* 0x000e2200000e0000 */
[----:B------:R-:W-:-:S03]  /*1980*/  FMUL R129, R103, c[0x0][0x188] ;  /* 0x0000620067817a20 */ /* 0x000fc60000400000 */
[----:B------:R-:W-:Y:S02]  /*1990*/  FSEL R103, R65, -INF , !P6 ;  /* 0xff80000041677808 */ /* 0x000fe40007000000 */
[----:B------:R-:W-:Y:S01]  /*19a0*/  ISETP.GT.U32.AND P6, PT, R172, R58, PT ;  /* 0x0000003aac00720c */ /* 0x000fe20003fc4070 */
[----:B------:R-:W-:Y:S02]  /*19b0*/  FMUL R107, R107, c[0x0][0x188] ;  /* 0x000062006b6b7a20 */ /* 0x000fe40000400000 */
[----:B------:R-:W-:Y:S01]  /*19c0*/  FMUL R36, R36, c[0x0][0x188] ;  /* 0x0000620024247a20 */ /* 0x000fe20000400000 */
[----:B------:R-:W-:Y:S01]  /*19d0*/  ISETP.GT.U32.AND.EX P6, PT, R67, RZ, PT, P6 ;  /* 0x000000ff4300720c */ /* 0x000fe20003fc4160 */
[----:B------:R-:W-:Y:S01]  /*19e0*/  FMUL R104, R104, c[0x0][0x188] ;  /* 0x0000620068687a20 */ /* 0x000fe20000400000 */
[C---:B------:R-:W-:Y:S01]  /*19f0*/  ISETP.GT.U32.AND.EX P3, PT, R127.reuse, RZ, PT, P3 ;  /* 0x000000ff7f00720c */ /* 0x040fe20003f64130 */
[----:B------:R-:W-:Y:S01]  /*1a00*/  FMUL R86, R86, c[0x0][0x188] ;  /* 0x0000620056567a20 */ /* 0x000fe20000400000 */
[----:B------:R-:W-:Y:S01]  /*1a10*/  ISETP.GT.U32.AND.EX P2, PT, R127, RZ, PT, P2 ;  /* 0x000000ff7f00720c */ /* 0x000fe20003f44120 */
[----:B------:R-:W-:Y:S01]  /*1a20*/  FMUL R133, R98, c[0x0][0x188] ;  /* 0x0000620062857a20 */ /* 0x000fe20000400000 */
[----:B------:R-:W-:-:S02]  /*1a30*/  FSEL R98, R107, -INF , !P5 ;  /* 0xff8000006b627808 */ /* 0x000fc40006800000 */
[----:B------:R-:W-:Y:S02]  /*1a40*/  FSEL R107, R36, -INF , !P6 ;  /* 0xff800000246b7808 */ /* 0x000fe40007000000 */
[----:B------:R-:W-:Y:S02]  /*1a50*/  FSEL R137, R137, -INF , !P3 ;  /* 0xff80000089897808 */ /* 0x000fe40005800000 */
[----:B------:R-:W-:Y:S02]  /*1a60*/  FSEL R105, R104, -INF , !P2 ;  /* 0xff80000068697808 */ /* 0x000fe40005000000 */
[-C--:B------:R-:W-:Y:S02]  /*1a70*/  ISETP.GT.U32.AND P6, PT, R128, R59.reuse, PT ;  /* 0x0000003b8000720c */ /* 0x080fe40003fc4070 */
[----:B------:R-:W-:Y:S02]  /*1a80*/  FSEL R159, R86, -INF , !P1 ;  /* 0xff800000569f7808 */ /* 0x000fe40004800000 */
[----:B------:R-:W-:-:S02]  /*1a90*/  ISETP.GT.U32.AND P3, PT, R176, R59, PT ;  /* 0x0000003bb000720c */ /* 0x000fc40003f64070 */
[-C--:B------:R-:W-:Y:S02]  /*1aa0*/  ISETP.GE.U32.AND P2, PT, R176, R59.reuse, PT ;  /* 0x0000003bb000720c */ /* 0x080fe40003f46070 */
[----:B------:R-:W-:Y:S01]  /*1ab0*/  ISETP.GT.U32.AND P1, PT, R126, R59, PT ;  /* 0x0000003b7e00720c */ /* 0x000fe20003f24070 */
[----:B------:R-:W-:Y:S01]  /*1ac0*/  FMUL R99, R99, c[0x0][0x188] ;  /* 0x0000620063637a20 */ /* 0x000fe20000400000 */
[----:B------:R-:W-:Y:S01]  /*1ad0*/  ISETP.GT.U32.AND.EX P6, PT, R154, RZ, PT, P6 ;  /* 0x000000ff9a00720c */ /* 0x000fe20003fc4160 */
[----:B------:R-:W-:Y:S01]  /*1ae0*/  FMUL R90, R90, c[0x0][0x188] ;  /* 0x000062005a5a7a20 */ /* 0x000fe20000400000 */
[C---:B------:R-:W-:Y:S01]  /*1af0*/  ISETP.GT.U32.AND.EX P3, PT, R116.reuse, RZ, PT, P3 ;  /* 0x000000ff7400720c */ /* 0x040fe20003f64130 */
[----:B------:R-:W-:Y:S01]  /*1b00*/  FMUL R91, R91, c[0x0][0x188] ;  /* 0x000062005b5b7a20 */ /* 0x000fe20000400000 */
[----:B------:R-:W-:Y:S01]  /*1b10*/  ISETP.GE.U32.AND.EX P2, PT, R116, RZ, PT, P2 ;  /* 0x000000ff7400720c */ /* 0x000fe20003f46120 */
[----:B------:R-:W-:Y:S01]  /*1b20*/  FMUL R82, R82, c[0x0][0x188] ;  /* 0x0000620052527a20 */ /* 0x000fe20000400000 */
[----:B------:R-:W-:-:S02]  /*1b30*/  ISETP.GT.U32.AND.EX P1, PT, R166, RZ, PT, P1 ;  /* 0x000000ffa600720c */ /* 0x000fc40003f24110 */
[----:B------:R-:W-:Y:S02]  /*1b40*/  FSEL R131, R99, -INF , !P6 ;  /* 0xff80000063837808 */ /* 0x000fe40007000000 */
[-C--:B------:R-:W-:Y:S02]  /*1b50*/  ISETP.GT.U32.AND P6, PT, R122, R59.reuse, PT ;  /* 0x0000003b7a00720c */ /* 0x080fe40003fc4070 */
[----:B------:R-:W-:Y:S02]  /*1b60*/  FSEL R36, R90, -INF , !P3 ;  /* 0xff8000005a247808 */ /* 0x000fe40005800000 */
[----:B------:R-:W-:Y:S02]  /*1b70*/  FSEL R161, R91, -INF , !P2 ;  /* 0xff8000005ba17808 */ /* 0x000fe40005000000 */
[----:B------:R-:W-:Y:S02]  /*1b80*/  FSEL R143, R82, -INF , !P1 ;  /* 0xff800000528f7808 */ /* 0x000fe40004800000 */
[----:B------:R-:W-:Y:S01]  /*1b90*/  ISETP.GT.U32.AND P1, PT, R130, R59, PT ;  /* 0x0000003b8200720c */ /* 0x000fe20003f24070 */
[----:B------:R-:W-:Y:S01]  /*1ba0*/  FMUL R87, R87, c[0x0][0x188] ;  /* 0x0000620057577a20 */ /* 0x000fe20000400000 */
[----:B0-----:R-:W-:Y:S01]  /*1bb0*/  FMNMX R65, R81, R76, !PT ;  /* 0x0000004c51417209 */ /* 0x001fe20007800000 */
[----:B------:R-:W-:Y:S01]  /*1bc0*/  FMUL R83, R83, c[0x0][0x188] ;  /* 0x0000620053537a20 */ /* 0x000fe20000400000 */
[----:B------:R-:W-:-:S02]  /*1bd0*/  ISETP.GT.U32.AND.EX P6, PT, R160, RZ, PT, P6 ;  /* 0x000000ffa000720c */ /* 0x000fc40003fc4160 */
[----:B------:R-:W-:Y:S02]  /*1be0*/  FMNMX R76, R36, R161, !PT ;  /* 0x000000a1244c7209 */ /* 0x000fe40007800000 */
[----:B------:R-:W-:Y:S02]  /*1bf0*/  ISETP.GT.U32.AND.EX P1, PT, R167, RZ, PT, P1 ;  /* 0x000000ffa700720c */ /* 0x000fe40003f24110 */
[----:B------:R-:W-:Y:S02]  /*1c00*/  FSEL R155, R87, -INF , !P6 ;  /* 0xff800000579b7808 */ /* 0x000fe40007000000 */
[----:B------:R-:W-:Y:S01]  /*1c10*/  FMNMX R76, R159, R76, !PT ;  /* 0x0000004c9f4c7209 */ /* 0x000fe20007800000 */
[----:B------:R-:W-:Y:S01]  /*1c20*/  IMAD.WIDE R90, R53, 0x2, R26 ;  /* 0x00000002355a7825 */ /* 0x000fe200078e021a */
[----:B------:R-:W-:Y:S02]  /*1c30*/  FSEL R145, R83, -INF , !P1 ;  /* 0xff80000053917808 */ /* 0x000fe40004800000 */
[----:B------:R-:W-:-:S02]  /*1c40*/  ISETP.GT.U32.AND P5, PT, R152, R59, PT ;  /* 0x0000003b9800720c */ /* 0x000fc40003fa4070 */
[C---:B------:R-:W-:Y:S02]  /*1c50*/  ISETP.GT.U32.AND P3, PT, R152.reuse, R58, PT ;  /* 0x0000003a9800720c */ /* 0x040fe40003f64070 */
[----:B------:R-:W-:Y:S01]  /*1c60*/  ISETP.GT.U32.AND P1, PT, R152, R57, PT ;  /* 0x000000399800720c */ /* 0x000fe20003f24070 */
[----:B------:R-:W-:Y:S01]  /*1c70*/  IMAD.WIDE R152, R53, 0x2, R28 ;  /* 0x0000000235987825 */ /* 0x000fe200078e021c */
[----:B------:R-:W-:Y:S02]  /*1c80*/  FMNMX R76, R155, R76, !PT ;  /* 0x0000004c9b4c7209 */ /* 0x000fe40007800000 */
[----:B------:R-:W-:Y:S01]  /*1c90*/  ISETP.GT.U32.AND.EX P4, PT, R127, RZ, PT, P4 ;  /* 0x000000ff7f00720c */ /* 0x000fe20003f84140 */
[----:B------:R-:W-:Y:S01]  /*1ca0*/  FMUL R101, R106, c[0x0][0x188] ;  /* 0x000062006a657a20 */ /* 0x000fe20000400000 */
[----:B------:R0:W2:Y:S01]  /*1cb0*/  LDG.E.U16 R127, [R90.64] ;  /* 0x000000065a7f7981 */ /* 0x0000a2000c1e1500 */
[----:B------:R-:W-:-:S03]  /*1cc0*/  FMNMX R76, R123, R76, !PT ;  /* 0x0000004c7b4c7209 */ /* 0x000fc60007800000 */
[----:B------:R1:W3:Y:S01]  /*1cd0*/  LDG.E.U16 R147, [R152.64] ;  /* 0x0000000698937981 */ /* 0x0002e2000c1e1500 */
[----:B------:R-:W-:Y:S02]  /*1ce0*/  FSEL R101, R101, -INF , !P4 ;  /* 0xff80000065657808 */ /* 0x000fe40006000000 */
[----:B------:R-:W-:Y:S01]  /*1cf0*/  ISETP.GT.U32.AND P4, PT, R172, R59, PT ;  /* 0x0000003bac00720c */ /* 0x000fe20003f84070 */
[----:B0-----:R-:W-:Y:S01]  /*1d00*/  IMAD.WIDE R90, R53, 0x2, R30 ;  /* 0x00000002355a7825 */ /* 0x001fe200078e021e */
[----:B------:R-:W-:-:S03]  /*1d10*/  FMNMX R80, R121, R76, !PT ;  /* 0x0000004c79507209 */ /* 0x000fc60007800000 */
[----:B-1----:R-:W-:Y:S01]  /*1d20*/  IMAD.WIDE R152, R53, 0x2, R32 ;  /* 0x0000000235987825 */ /* 0x002fe200078e0220 */
[----:B------:R-:W4:Y:S01]  /*1d30*/  LDG.E.U16 R149, [R90.64] ;  /* 0x000000065a957981 */ /* 0x000f22000c1e1500 */
[----:B------:R-:W-:Y:S02]  /*1d40*/  ISETP.GT.U32.AND.EX P4, PT, R67, RZ, PT, P4 ;  /* 0x000000ff4300720c */ /* 0x000fe40003f84140 */
[----:B------:R-:W-:Y:S01]  /*1d50*/  FMUL R94, R94, c[0x0][0x188] ;  /* 0x000062005e5e7a20 */ /* 0x000fe20000400000 */
[----:B------:R0:W5:Y:S01]  /*1d60*/  LDG.E.U16 R151, [R152.64] ;  /* 0x0000000698977981 */ /* 0x000162000c1e1500 */
[----:B------:R-:W-:Y:S02]  /*1d70*/  FSEL R135, R135, -INF , !P0 ;  /* 0xff80000087877808 */ /* 0x000fe40004000000 */
[----:B------:R-:W-:Y:S01]  /*1d80*/  FMNMX R80, R137, R80, !PT ;  /* 0x0000005089507209 */ /* 0x000fe20007800000 */
[----:B------:R-:W-:Y:S01]  /*1d90*/  FMUL R95, R95, c[0x0][0x188] ;  /* 0x000062005f5f7a20 */ /* 0x000fe20000400000 */
[----:B------:R-:W-:-:S02]  /*1da0*/  FSEL R141, R94, -INF , !P4 ;  /* 0xff8000005e8d7808 */ /* 0x000fc40006000000 */
[----:B------:R-:W-:Y:S01]  /*1db0*/  ISETP.GT.U32.AND.EX P5, PT, R119, RZ, PT, P5 ;  /* 0x000000ff7700720c */ /* 0x000fe20003fa4150 */
[----:B------:R-:W-:Y:S01]  /*1dc0*/  FMUL R102, R102, c[0x0][0x188] ;  /* 0x0000620066667a20 */ /* 0x000fe20000400000 */
[----:B------:R-:W-:Y:S02]  /*1dd0*/  ISETP.GT.U32.AND P4, PT, R66, R59, PT ;  /* 0x0000003b4200720c */ /* 0x000fe40003f84070 */
[----:B------:R-:W-:Y:S02]  /*1de0*/  ISETP.GT.U32.AND P2, PT, R172, R57, PT ;  /* 0x00000039ac00720c */ /* 0x000fe40003f44070 */
[----:B------:R-:W-:Y:S01]  /*1df0*/  FMNMX R65, R65, R118, !PT ;  /* 0x0000007641417209 */ /* 0x000fe20007800000 */
[----:B------:R-:W-:Y:S01]  /*1e00*/  HMMA.16816.F32 R76, R40, R78, RZ ;  /* 0x0000004e284c723c */ /* 0x000fe200000018ff */
[----:B------:R-:W-:Y:S01]  /*1e10*/  FMNMX R86, R135, R80, !PT ;  /* 0x0000005087567209 */ /* 0x000fe20007800000 */
[----:B------:R-:W-:Y:S01]  /*1e20*/  FMUL R38, R38, c[0x0][0x188] ;  /* 0x0000620026267a20 */ /* 0x000fe20000400000 */
[----:B------:R-:W-:Y:S01]  /*1e30*/  ISETP.GT.U32.AND.EX P4, PT, R156, RZ, PT, P4 ;  /* 0x000000ff9c00720c */ /* 0x000fe20003f84140 */
[----:B------:R-:W-:Y:S01]  /*1e40*/  FMUL R37, R37, c[0x0][0x188] ;  /* 0x0000620025257a20 */ /* 0x000fe20000400000 */
[----:B------:R-:W-:Y:S01]  /*1e50*/  FSEL R139, R95, -INF , !P5 ;  /* 0xff8000005f8b7808 */ /* 0x000fe20006800000 */
[----:B------:R-:W-:Y:S01]  /*1e60*/  FMUL R39, R39, c[0x0][0x188] ;  /* 0x0000620027277a20 */ /* 0x000fe20000400000 */
[----:B------:R-:W-:Y:S01]  /*1e70*/  FMNMX R86, R141, R86, !PT ;  /* 0x000000568d567209 */ /* 0x000fe20007800000 */
[----:B------:R-:W-:Y:S01]  /*1e80*/  BAR.SYNC.DEFER_BLOCKING 0x0 ;  /* 0x0000000000007b1d */ /* 0x000fe20000010000 */
[----:B------:R-:W-:-:S02]  /*1e90*/  ISETP.GT.U32.AND P5, PT, R124, R59, PT ;  /* 0x0000003b7c00720c */ /* 0x000fc40003fa4070 */
[----:B------:R-:W-:Y:S02]  /*1ea0*/  FSEL R133, R133, -INF , !P4 ;  /* 0xff80000085857808 */ /* 0x000fe40006000000 */
[----:B------:R-:W-:Y:S02]  /*1eb0*/  FMNMX R94, R139, R86, !PT ;  /* 0x000000568b5e7209 */ /* 0x000fe40007800000 */
[----:B------:R-:W-:Y:S02]  /*1ec0*/  ISETP.GT.U32.AND P4, PT, R96, R59, PT ;  /* 0x0000003b6000720c */ /* 0x000fe40003f84070 */
[----:B------:R-:W-:Y:S02]  /*1ed0*/  ISETP.GT.U32.AND.EX P5, PT, R164, RZ, PT, P5 ;  /* 0x000000ffa400720c */ /* 0x000fe40003fa4150 */
[----:B------:R-:W-:Y:S02]  /*1ee0*/  FMNMX R94, R133, R94, !PT ;  /* 0x0000005e855e7209 */ /* 0x000fe40007800000 */
[----:B------:R-:W-:-:S02]  /*1ef0*/  ISETP.GT.U32.AND.EX P4, PT, R162, RZ, PT, P4 ;  /* 0x000000ffa200720c */ /* 0x000fc40003f84140 */
[----:B------:R-:W-:Y:S02]  /*1f00*/  FSEL R95, R102, -INF , !P5 ;  /* 0xff800000665f7808 */ /* 0x000fe40006800000 */
[----:B------:R-:W-:Y:S02]  /*1f10*/  FMNMX R94, R131, R94, !PT ;  /* 0x0000005e835e7209 */ /* 0x000fe40007800000 */
[----:B------:R-:W-:Y:S02]  /*1f20*/  FSEL R129, R129, -INF , !P4 ;  /* 0xff80000081817808 */ /* 0x000fe40006000000 */
[----:B------:R-:W-:-:S04]  /*1f30*/  FMNMX R94, R95, R94, !PT ;  /* 0x0000005e5f5e7209 */ /* 0x000fc80007800000 */
[----:B------:R-:W-:-:S04]  /*1f40*/  FMNMX R94, R129, R94, !PT ;  /* 0x0000005e815e7209 */ /* 0x000fc80007800000 */
[----:B------:R-:W-:-:S04]  /*1f50*/  FMNMX R94, R143, R94, !PT ;  /* 0x0000005e8f5e7209 */ /* 0x000fc80007800000 */
[----:B------:R-:W-:Y:S02]  /*1f60*/  FMNMX R94, R145, R94, !PT ;  /* 0x0000005e915e7209 */ /* 0x000fe40007800000 */
[----:B------:R-:W-:-:S03]  /*1f70*/  ISETP.GT.U32.AND.EX P2, PT, R67, RZ, PT, P2 ;  /* 0x000000ff4300720c */ /* 0x000fc60003f44120 */
[----:B------:R-:W1:Y:S01]  /*1f80*/  SHFL.BFLY PT, R67, R94, 0x2, 0x1f ;  /* 0x0c401f005e437f89 */ /* 0x000e6200000e0000 */
[----:B------:R-:W-:-:S04]  /*1f90*/  FADD R89, R89, -R65 ;  /* 0x8000004159597221 */ /* 0x000fc80000000000 */
[----:B------:R-:W-:Y:S01]  /*1fa0*/  FMUL R89, R89, 1.4426950216293334961 ;  /* 0x3fb8aa3b59597820 */ /* 0x000fe20000400000 */
[C---:B------:R-:W-:Y:S03]  /*1fb0*/  HMMA.16816.F32 R80, R40.reuse, R68, RZ ;  /* 0x000000442850723c */ /* 0x040fe600000018ff */
[----:B------:R0:W-:Y:S04]  /*1fc0*/  MUFU.EX2 R111, R89 ;  /* 0x00000059006f7308 */ /* 0x0001e80000000800 */
[----:B------:R-:W-:Y:S02]  /*1fd0*/  FADD R69, R84, -R65 ;  /* 0x8000004154457221 */ /* 0x000fe40000000000 */
[----:B------:R-:W-:Y:S01]  /*1fe0*/  HMMA.16816.F32 R84, R40, R74, RZ ;  /* 0x0000004a2854723c */ /* 0x000fe200000018ff */
[----:B-1----:R-:W-:-:S05]  /*1ff0*/  FMNMX R94, R94, R67, !PT ;  /* 0x000000435e5e7209 */ /* 0x002fca0007800000 */
[----:B0-----:R-:W0:Y:S02]  /*2000*/  SHFL.BFLY PT, R89, R94, 0x1, 0x1f ;  /* 0x0c201f005e597f89 */ /* 0x001e2400000e0000 */
[----:B------:R-:W-:Y:S01]  /*2010*/  HMMA.16816.F32 R72, R40, R72, RZ ;  /* 0x000000482848723c */ /* 0x000fe200000018ff */
[----:B------:R-:W-:Y:S02]  /*2020*/  FSEL R104, R38, -INF , !P2 ;  /* 0xff80000026687808 */ /* 0x000fe40005000000 */
[----:B------:R-:W-:Y:S01]  /*2030*/  ISETP.GT.U32.AND P2, PT, R66, R58, PT ;  /* 0x0000003a4200720c */ /* 0x000fe20003f44070 */
[----:B------:R-:W-:Y:S01]  /*2040*/  FMUL R76, R76, c[0x0][0x188] ;  /* 0x000062004c4c7a20 */ /* 0x000fe20000400000 */
[----:B------:R-:W-:Y:S02]  /*2050*/  ISETP.GT.U32.AND.EX P3, PT, R119, RZ, PT, P3 ;  /* 0x000000ff7700720c */ /* 0x000fe40003f64130 */
[----:B------:R-:W-:Y:S02]  /*2060*/  ISETP.GT.U32.AND.EX P2, PT, R156, RZ, PT, P2 ;  /* 0x000000ff9c00720c */ /* 0x000fe40003f44120 */
[----:B------:R-:W-:-:S02]  /*2070*/  FSEL R37, R37, -INF , !P3 ;  /* 0xff80000025257808 */ /* 0x000fc40005800000 */
[----:B------:R-:W-:Y:S02]  /*2080*/  FSEL R153, R76, -INF , !P2 ;  /* 0xff8000004c997808 */ /* 0x000fe40005000000 */
[----:B------:R-:W-:-:S03]  /*2090*/  ISETP.GT.U32.AND P2, PT, R122, R58, PT ;  /* 0x0000003a7a00720c */ /* 0x000fc60003f44070 */
[----:B------:R-:W-:Y:S01]  /*20a0*/  FMUL R157, R85, c[0x0][0x188] ;  /* 0x00006200559d7a20 */ /* 0x000fe20000400000 */
[----:B------:R-:W-:Y:S02]  /*20b0*/  ISETP.GT.U32.AND P3, PT, R66, R57, PT ;  /* 0x000000394200720c */ /* 0x000fe40003f64070 */
[----:B------:R-:W-:Y:S02]  /*20c0*/  ISETP.GT.U32.AND.EX P2, PT, R160, RZ, PT, P2 ;  /* 0x000000ffa000720c */ /* 0x000fe40003f44120 */
[CC--:B------:R-:W-:Y:S02]  /*20d0*/  ISETP.GT.U32.AND P0, PT, R176.reuse, R58.reuse, PT ;  /* 0x0000003ab000720c */ /* 0x0c0fe40003f04070 */
[----:B------:R-:W-:Y:S02]  /*20e0*/  ISETP.GE.U32.AND P5, PT, R176, R58, PT ;  /* 0x0000003ab000720c */ /* 0x000fe40003fa6070 */
[----:B0-----:R-:W-:Y:S01]  /*20f0*/  FMNMX R66, R94, R89, !PT ;  /* 0x000000595e427209 */ /* 0x001fe20007800000 */
[----:B------:R-:W-:Y:S01]  /*2100*/  FMUL R72, R72, c[0x0][0x188] ;  /* 0x0000620048487a20 */ /* 0x000fe20000400000 */
[----:B------:R-:W-:Y:S01]  /*2110*/  FSEL R157, R157, -INF , !P2 ;  /* 0xff8000009d9d7808 */ /* 0x000fe20005000000 */
[----:B------:R-:W-:Y:S01]  /*2120*/  FMUL R73, R73, c[0x0][0x188] ;  /* 0x0000620049497a20 */ /* 0x000fe20000400000 */
[----:B------:R-:W-:-:S02]  /*2130*/  FMNMX R66, R66, R117, !PT ;  /* 0x0000007542427209 */ /* 0x000fc40007800000 */
[----:B------:R-:W-:Y:S02]  /*2140*/  ISETP.GT.U32.AND P2, PT, R120, R58, PT ;  /* 0x0000003a7800720c */ /* 0x000fe40003f44070 */
[C---:B------:R-:W-:Y:S02]  /*2150*/  ISETP.GT.U32.AND.EX P0, PT, R116.reuse, RZ, PT, P0 ;  /* 0x000000ff7400720c */ /* 0x040fe40003f04100 */
[----:B------:R-:W-:Y:S01]  /*2160*/  ISETP.GE.U32.AND.EX P5, PT, R116, RZ, PT, P5 ;  /* 0x000000ff7400720c */ /* 0x000fe20003fa6150 */
[----:B------:R-:W-:Y:S01]  /*2170*/  FADD R38, -R65, R118 ;  /* 0x0000007641267221 */ /* 0x000fe20000000100 */
[----:B------:R-:W-:Y:S01]  /*2180*/  ISETP.GT.U32.AND.EX P2, PT, R158, RZ, PT, P2 ;  /* 0x000000ff9e00720c */ /* 0x000fe20003f44120 */
[----:B------:R-:W-:Y:S01]  /*2190*/  FMUL R84, R84, c[0x0][0x188] ;  /* 0x0000620054547a20 */ /* 0x000fe20000400000 */
[----:B------:R-:W-:Y:S01]  /*21a0*/  FSEL R76, R72, -INF , !P0 ;  /* 0xff800000484c7808 */ /* 0x000fe20004000000 */
[--C-:B------:R-:W-:Y:S01]  /*21b0*/  FADD R36, R36, -R66.reuse ;  /* 0x8000004224247221 */ /* 0x100fe20000000000 */
[----:B------:R-:W-:Y:S01]  /*21c0*/  FSEL R165, R73, -INF , !P5 ;  /* 0xff80000049a57808 */ /* 0x000fe20006800000 */
[----:B------:R-:W-:Y:S01]  /*21d0*/  FMUL R89, R38, 1.4426950216293334961 ;  /* 0x3fb8aa3b26597820 */ /* 0x000fe20000400000 */
[----:B------:R-:W-:Y:S01]  /*21e0*/  FSEL R163, R84, -INF , !P2 ;  /* 0xff80000054a37808 */ /* 0x000fe20005000000 */
[----:B------:R-:W-:Y:S01]  /*21f0*/  FMUL R38, R36, 1.4426950216293334961 ;  /* 0x3fb8aa3b24267820 */ /* 0x000fe20000400000 */
[----:B------:R-:W-:Y:S01]  /*2200*/  FMNMX R36, R76, R165, !PT ;  /* 0x000000a54c247209 */ /* 0x000fe20007800000 */
[----:B------:R-:W-:-:S03]  /*2210*/  FADD R161, R161, -R66 ;  /* 0x80000042a1a17221 */ /* 0x000fc60000000000 */
[----:B------:R-:W-:Y:S01]  /*2220*/  FMNMX R36, R163, R36, !PT ;  /* 0x00000024a3247209 */ /* 0x000fe20007800000 */
[----:B------:R-:W-:-:S03]  /*2230*/  FMUL R73, R161, 1.4426950216293334961 ;  /* 0x3fb8aa3ba1497820 */ /* 0x000fc60000400000 */
[----:B------:R-:W-:-:S04]  /*2240*/  FMNMX R161, R157, R36, !PT ;  /* 0x000000249da17209 */ /* 0x000fc80007800000 */
[----:B------:R-:W-:Y:S01]  /*2250*/  FMNMX R36, R108, R161, !PT ;  /* 0x000000a16c247209 */ /* 0x000fe20007800000 */
[----:B------:R-:W-:Y:S03]  /*2260*/  HMMA.16816.F32 R40, R40, R70, RZ ;  /* 0x000000462828723c */ /* 0x000fe600000018ff */
[----:B------:R-:W-:-:S04]  /*2270*/  FMNMX R36, R109, R36, !PT ;  /* 0x000000246d247209 */ /* 0x000fc80007800000 */
[----:B------:R-:W-:Y:S02]  /*2280*/  FMNMX R36, R105, R36, !PT ;  /* 0x0000002469247209 */ /* 0x000fe40007800000 */
[----:B------:R-:W-:Y:S02]  /*2290*/  ISETP.GT.U32.AND P2, PT, R128, R58, PT ;  /* 0x0000003a8000720c */ /* 0x000fe40003f44070 */
[----:B------:R-:W-:Y:S01]  /*22a0*/  FMNMX R36, R103, R36, !PT ;  /* 0x0000002467247209 */ /* 0x000fe20007800000 */
[----:B------:R-:W-:Y:S01]  /*22b0*/  FADD R159, R159, -R66 ;  /* 0x800000429f9f7221 */ /* 0x000fe20000000000 */
[----:B------:R-:W-:Y:S01]  /*22c0*/  ISETP.GT.U32.AND.EX P2, PT, R154, RZ, PT, P2 ;  /* 0x000000ff9a00720c */ /* 0x000fe20003f44120 */
[----:B------:R-:W-:Y:S01]  /*22d0*/  FMUL R77, R77, c[0x0][0x188] ;  /* 0x000062004d4d7a20 */ /* 0x000fe20000400000 */
[----:B------:R-:W-:Y:S01]  /*22e0*/  FMNMX R36, R107, R36, !PT ;  /* 0x000000246b247209 */ /* 0x000fe20007800000 */
[----:B------:R0:W-:Y:S01]  /*22f0*/  MUFU.EX2 R72, R38 ;  /* 0x0000002600487308 */ /* 0x0001e20000000800 */
[----:B------:R-:W-:-:S02]  /*2300*/  ISETP.GT.U32.AND P5, PT, R124, R58, PT ;  /* 0x0000003a7c00720c */ /* 0x000fc40003fa4070 */
[----:B------:R-:W-:Y:S02]  /*2310*/  FMNMX R36, R37, R36, !PT ;  /* 0x0000002425247209 */ /* 0x000fe40007800000 */
[----:B------:R-:W-:Y:S02]  /*2320*/  FSEL R77, R77, -INF , !P2 ;  /* 0xff8000004d4d7808 */ /* 0x000fe40005000000 */
[----:B------:R-:W-:Y:S01]  /*2330*/  ISETP.GT.U32.AND.EX P5, PT, R164, RZ, PT, P5 ;  /* 0x000000ffa400720c */ /* 0x000fe20003fa4150 */
[----:B0-----:R-:W-:Y:S01]  /*2340*/  FMUL R38, R159, 1.4426950216293334961 ;  /* 0x3fb8aa3b9f267820 */ /* 0x001fe20000400000 */
[----:B------:R-:W-:Y:S01]  /*2350*/  ISETP.GT.U32.AND P2, PT, R96, R58, PT ;  /* 0x0000003a6000720c */ /* 0x000fe20003f44070 */
[----:B------:R-:W-:Y:S01]  /*2360*/  FMUL R159, R80, c[0x0][0x188] ;  /* 0x00006200509f7a20 */ /* 0x000fe20000400000 */
[----:B------:R-:W-:Y:S01]  /*2370*/  FMNMX R36, R153, R36, !PT ;  /* 0x0000002499247209 */ /* 0x000fe20007800000 */
[----:B------:R-:W-:Y:S01]  /*2380*/  FMUL R161, R81, c[0x0][0x188] ;  /* 0x0000620051a17a20 */ /* 0x000fe20000400000 */
[----:B------:R0:W-:Y:S01]  /*2390*/  MUFU.EX2 R80, R38 ;  /* 0x0000002600507308 */ /* 0x0001e20000000800 */
[----:B------:R-:W-:-:S02]  /*23a0*/  ISETP.GT.U32.AND.EX P2, PT, R162, RZ, PT, P2 ;  /* 0x000000ffa200720c */ /* 0x000fc40003f44120 */
[----:B------:R-:W-:Y:S02]  /*23b0*/  FSEL R159, R159, -INF , !P5 ;  /* 0xff8000009f9f7808 */ /* 0x000fe40006800000 */
[----:B------:R-:W-:Y:S01]  /*23c0*/  ISETP.GT.U32.AND P5, PT, R126, R58, PT ;  /* 0x0000003a7e00720c */ /* 0x000fe20003fa4070 */
[----:B------:R-:W-:Y:S01]  /*23d0*/  FADD R121, R121, -R66 ;  /* 0x8000004279797221 */ /* 0x000fe20000000000 */
[----:B0-----:R-:W-:Y:S01]  /*23e0*/  FMNMX R38, R77, R36, !PT ;  /* 0x000000244d267209 */ /* 0x001fe20007800000 */
[----:B------:R-:W-:Y:S01]  /*23f0*/  FMUL R40, R40, c[0x0][0x188] ;  /* 0x0000620028287a20 */ /* 0x000fe20000400000 */
[----:B------:R-:W-:Y:S02]  /*2400*/  FSEL R161, R161, -INF , !P2 ;  /* 0xff800000a1a17808 */ /* 0x000fe40005000000 */
[----:B------:R-:W-:Y:S02]  /*2410*/  ISETP.GT.U32.AND P2, PT, R130, R58, PT ;  /* 0x0000003a8200720c */ /* 0x000fe40003f44070 */
[----:B------:R-:W-:-:S02]  /*2420*/  ISETP.GT.U32.AND.EX P5, PT, R166, RZ, PT, P5 ;  /* 0x000000ffa600720c */ /* 0x000fc40003fa4150 */
[----:B------:R-:W-:Y:S01]  /*2430*/  FMNMX R38, R159, R38, !PT ;  /* 0x000000269f267209 */ /* 0x000fe20007800000 */
[----:B------:R-:W-:Y:S01]  /*2440*/  FMUL R121, R121, 1.4426950216293334961 ;  /* 0x3fb8aa3b79797820 */ /* 0x000fe20000400000 */
[----:B------:R-:W-:Y:S01]  /*2450*/  ISETP.GT.U32.AND.EX P2, PT, R167, RZ, PT, P2 ;  /* 0x000000ffa700720c */ /* 0x000fe20003f44120 */
[----:B------:R-:W-:Y:S01]  /*2460*/  FMUL R36, R41, c[0x0][0x188] ;  /* 0x0000620029247a20 */ /* 0x000fe20000400000 */
[----:B------:R-:W-:Y:S01]  /*2470*/  FSEL R41, R40, -INF , !P5 ;  /* 0xff80000028297808 */ /* 0x000fe20006800000 */
[----:B------:R-:W-:Y:S01]  /*2480*/  FADD R135, R135, -R66 ;  /* 0x8000004287877221 */ /* 0x000fe20000000000 */
[----:B------:R-:W-:Y:S02]  /*2490*/  FMNMX R38, R161, R38, !PT ;  /* 0x00000026a1267209 */ /* 0x000fe40007800000 */
[----:B------:R-:W-:Y:S02]  /*24a0*/  ISETP.GT.U32.AND P0, PT, R128, R57, PT ;  /* 0x000000398000720c */ /* 0x000fe40003f04070 */
[----:B------:R0:W-:Y:S01]  /*24b0*/  MUFU.EX2 R128, R121 ;  /* 0x0000007900807308 */ /* 0x0001e20000000800 */
[----:B------:R-:W-:Y:S01]  /*24c0*/  FMNMX R38, R41, R38, !PT ;  /* 0x0000002629267209 */ /* 0x000fe20007800000 */
[----:B0-----:R-:W-:Y:S01]  /*24d0*/  FMUL R121, R135, 1.4426950216293334961 ;  /* 0x3fb8aa3b87797820 */ /* 0x001fe20000400000 */
[----:B------:R-:W-:-:S04]  /*24e0*/  FSEL R135, R36, -INF , !P2 ;  /* 0xff80000024877808 */ /* 0x000fc80005000000 */
[----:B------:R-:W-:Y:S01]  /*24f0*/  FMNMX R40, R135, R38, !PT ;  /* 0x0000002687287209 */ /* 0x000fe20007800000 */
[----:B------:R-:W-:-:S04]  /*2500*/  FMUL R36, R87, c[0x0][0x188] ;  /* 0x0000620057247a20 */ /* 0x000fc80000400000 */
[----:B------:R-:W0:Y:S01]  /*2510*/  SHFL.BFLY PT, R87, R40, 0x2, 0x1f ;  /* 0x0c401f0028577f89 */ /* 0x000e2200000e0000 */
[CC--:B------:R-:W-:Y:S02]  /*2520*/  ISETP.GT.U32.AND P4, PT, R176.reuse, R57.reuse, PT ;  /* 0x00000039b000720c */ /* 0x0c0fe40003f84070 */
[-C--:B------:R-:W-:Y:S01]  /*2530*/  ISETP.GE.U32.AND P6, PT, R176, R57.reuse, PT ;  /* 0x00000039b000720c */ /* 0x080fe20003fc6070 */
[----:B------:R-:W-:Y:S01]  /*2540*/  FMUL R74, R74, c[0x0][0x188] ;  /* 0x000062004a4a7a20 */ /* 0x000fe20000400000 */
[-C--:B------:R-:W-:Y:S01]  /*2550*/  ISETP.GT.U32.AND P2, PT, R120, R57.reuse, PT ;  /* 0x000000397800720c */ /* 0x080fe20003f44070 */
[----:B------:R-:W-:Y:S01]  /*2560*/  FMUL R75, R75, c[0x0][0x188] ;  /* 0x000062004b4b7a20 */ /* 0x000fe20000400000 */
[C---:B------:R-:W-:Y:S02]  /*2570*/  ISETP.GT.U32.AND.EX P4, PT, R116.reuse, RZ, PT, P4 ;  /* 0x000000ff7400720c */ /* 0x040fe40003f84140 */
[----:B------:R-:W-:Y:S01]  /*2580*/  ISETP.GE.U32.AND.EX P6, PT, R116, RZ, PT, P6 ;  /* 0x000000ff7400720c */ /* 0x000fe20003fc6160 */
[----:B------:R-:W-:Y:S01]  /*2590*/  FMUL R38, R86, c[0x0][0x188] ;  /* 0x0000620056267a20 */ /* 0x000fe20000400000 */
[----:B------:R-:W-:-:S02]  /*25a0*/  ISETP.GT.U32.AND P5, PT, R122, R57, PT ;  /* 0x000000397a00720c */ /* 0x000fc40003fa4070 */
[----:B------:R-:W-:Y:S02]  /*25b0*/  ISETP.GT.U32.AND.EX P2, PT, R158, RZ, PT, P2 ;  /* 0x000000ff9e00720c */ /* 0x000fe40003f44120 */
[----:B------:R-:W-:Y:S02]  /*25c0*/  FSEL R74, R74, -INF , !P4 ;  /* 0xff8000004a4a7808 */ /* 0x000fe40006000000 */
[----:B------:R-:W-:Y:S01]  /*25d0*/  FSEL R75, R75, -INF , !P6 ;  /* 0xff8000004b4b7808 */ /* 0x000fe20007000000 */
[----:B------:R-:W-:Y:S01]  /*25e0*/  FADD R95, R95, -R66 ;  /* 0x800000425f5f7221 */ /* 0x000fe20000000000 */
[----:B------:R-:W-:Y:S02]  /*25f0*/  ISETP.GT.U32.AND.EX P5, PT, R160, RZ, PT, P5 ;  /* 0x000000ffa000720c */ /* 0x000fe40003fa4150 */
[----:B------:R-:W-:Y:S02]  /*2600*/  FSEL R38, R38, -INF , !P2 ;  /* 0xff80000026267808 */ /* 0x000fe40005000000 */
[----:B0-----:R-:W-:-:S02]  /*2610*/  FMNMX R94, R40, R87, !PT ;  /* 0x00000057285e7209 */ /* 0x001fc40007800000 */
[----:B------:R-:W-:Y:S01]  /*2620*/  FMNMX R87, R74, R75, !PT ;  /* 0x0000004b4a577209 */ /* 0x000fe20007800000 */
[----:B------:R-:W-:Y:S01]  /*2630*/  FMUL R84, R95, 1.4426950216293334961 ;  /* 0x3fb8aa3b5f547820 */ /* 0x000fe20000400000 */
[----:B------:R-:W-:Y:S02]  /*2640*/  FSEL R36, R36, -INF , !P5 ;  /* 0xff80000024247808 */ /* 0x000fe40006800000 */
[----:B------:R-:W-:Y:S01]  /*2650*/  FMNMX R95, R38, R87, !PT ;  /* 0x00000057265f7209 */ /* 0x000fe20007800000 */
[----:B------:R-:W-:-:S03]  /*2660*/  FADD R129, R129, -R66 ;  /* 0x8000004281817221 */ /* 0x000fc60000000000 */
[----:B------:R-:W-:Y:S01]  /*2670*/  FMNMX R40, R36, R95, !PT ;  /* 0x0000005f24287209 */ /* 0x000fe20007800000 */
[----:B------:R-:W-:-:S03]  /*2680*/  FMUL R129, R129, 1.4426950216293334961 ;  /* 0x3fb8aa3b81817820 */ /* 0x000fc60000400000 */
[----:B------:R-:W-:Y:S01]  /*2690*/  FMNMX R40, R97, R40, !PT ;  /* 0x0000002861287209 */ /* 0x000fe20007800000 */
[----:B------:R0:W-:Y:S03]  /*26a0*/  MUFU.EX2 R87, R129 ;  /* 0x0000008100577308 */ /* 0x0001e60000000800 */
[----:B------:R-:W-:Y:S01]  /*26b0*/  FMNMX R40, R93, R40, !PT ;  /* 0x000000285d287209 */ /* 0x000fe20007800000 */
[----:B------:R-:W-:Y:S01]  /*26c0*/  FADD R140, R140, -R65 ;  /* 0x800000418c8c7221 */ /* 0x000fe20000000000 */
[----:B------:R-:W-:Y:S02]  /*26d0*/  ISETP.GT.U32.AND.EX P1, PT, R119, RZ, PT, P1 ;  /* 0x000000ff7700720c */ /* 0x000fe40003f24110 */
[----:B0-----:R-:W-:Y:S01]  /*26e0*/  FMNMX R129, R101, R40, !PT ;  /* 0x0000002865817209 */ /* 0x001fe20007800000 */
[----:B------:R-:W-:-:S03]  /*26f0*/  FMUL R106, R140, 1.4426950216293334961 ;  /* 0x3fb8aa3b8c6a7820 */ /* 0x000fc60000400000 */
[----:B------:R-:W-:Y:S01]  /*2700*/  FMNMX R129, R98, R129, !PT ;  /* 0x0000008162817209 */ /* 0x000fe20007800000 */
[--C-:B------:R-:W-:Y:S01]  /*2710*/  FADD R136, R136, -R65.reuse ;  /* 0x8000004188887221 */ /* 0x100fe20000000000 */
[----:B------:R-:W-:Y:S01]  /*2720*/  ISETP.GT.U32.AND.EX P3, PT, R156, RZ, PT, P3 ;  /* 0x000000ff9c00720c */ /* 0x000fe20003f64130 */
[----:B------:R-:W-:Y:S01]  /*2730*/  FMUL R78, R78, c[0x0][0x188] ;  /* 0x000062004e4e7a20 */ /* 0x000fe20000400000 */
[----:B------:R-:W-:Y:S02]  /*2740*/  FSEL R140, R39, -INF , !P1 ;  /* 0xff800000278c7808 */ /* 0x000fe40004800000 */
[----:B------:R-:W-:Y:S01]  /*2750*/  FMNMX R129, R104, R129, !PT ;  /* 0x0000008168817209 */ /* 0x000fe20007800000 */
[----:B------:R-:W-:Y:S01]  /*2760*/  FMUL R70, R136, 1.4426950216293334961 ;  /* 0x3fb8aa3b88467820 */ /* 0x000fe20000400000 */
[----:B------:R-:W-:Y:S01]  /*2770*/  ISETP.GT.U32.AND P5, PT, R124, R57, PT ;  /* 0x000000397c00720c */ /* 0x000fe20003fa4070 */
[----:B------:R-:W-:Y:S01]  /*2780*/  FADD R132, R132, -R65 ;  /* 0x8000004184847221 */ /* 0x000fe20000000000 */
[----:B------:R-:W-:Y:S01]  /*2790*/  ISETP.GT.U32.AND.EX P0, PT, R154, RZ, PT, P0 ;  /* 0x000000ff9a00720c */ /* 0x000fe20003f04100 */
[----:B------:R-:W-:Y:S01]  /*27a0*/  FMUL R79, R79, c[0x0][0x188] ;  /* 0x000062004f4f7a20 */ /* 0x000fe20000400000 */
[----:B------:R-:W-:-:S02]  /*27b0*/  FSEL R136, R78, -INF , !P3 ;  /* 0xff8000004e887808 */ /* 0x000fc40005800000 */
[----:B------:R-:W-:Y:S01]  /*27c0*/  FMNMX R129, R140, R129, !PT ;  /* 0x000000818c817209 */ /* 0x000fe20007800000 */
[----:B------:R-:W-:Y:S01]  /*27d0*/  FMUL R99, R132, 1.4426950216293334961 ;  /* 0x3fb8aa3b84637820 */ /* 0x000fe20000400000 */
[----:B------:R-:W-:Y:S01]  /*27e0*/  ISETP.GT.U32.AND P2, PT, R96, R57, PT ;  /* 0x000000396000720c */ /* 0x000fe20003f44070 */
[----:B------:R-:W-:Y:S01]  /*27f0*/  FMUL R82, R82, c[0x0][0x188] ;  /* 0x0000620052527a20 */ /* 0x000fe20000400000 */
[----:B------:R-:W-:Y:S02]  /*2800*/  ISETP.GT.U32.AND.EX P5, PT, R164, RZ, PT, P5 ;  /* 0x000000ffa400720c */ /* 0x000fe40003fa4150 */
[----:B------:R-:W-:Y:S02]  /*2810*/  FSEL R132, R79, -INF , !P0 ;  /* 0xff8000004f847808 */ /* 0x000fe40004000000 */
[----:B------:R-:W-:Y:S01]  /*2820*/  FMNMX R129, R136, R129, !PT ;  /* 0x0000008188817209 */ /* 0x000fe20007800000 */
[----:B------:R-:W-:Y:S01]  /*2830*/  FMUL R83, R83, c[0x0][0x188] ;  /* 0x0000620053537a20 */ /* 0x000fe20000400000 */
[----:B------:R-:W-:-:S02]  /*2840*/  ISETP.GT.U32.AND P6, PT, R130, R57, PT ;  /* 0x000000398200720c */ /* 0x000fc40003fc4070 */
[----:B------:R-:W-:Y:S02]  /*2850*/  ISETP.GT.U32.AND P4, PT, R126, R57, PT ;  /* 0x000000397e00720c */ /* 0x000fe40003f84070 */
[----:B------:R-:W-:Y:S02]  /*2860*/  ISETP.GT.U32.AND.EX P2, PT, R162, RZ, PT, P2 ;  /* 0x000000ffa200720c */ /* 0x000fe40003f44120 */
[----:B------:R-:W-:Y:S02]  /*2870*/  FSEL R130, R82, -INF , !P5 ;  /* 0xff80000052827808 */ /* 0x000fe40006800000 */
[----:B------:R-:W-:Y:S01]  /*2880*/  FMNMX R129, R132, R129, !PT ;  /* 0x0000008184817209 */ /* 0x000fe20007800000 */
[----:B------:R-:W-:Y:S01]  /*2890*/  FMUL R42, R42, c[0x0][0x188] ;  /* 0x000062002a2a7a20 */ /* 0x000fe20000400000 */
[----:B------:R-:W-:Y:S01]  /*28a0*/  ISETP.GT.U32.AND.EX P4, PT, R166, RZ, PT, P4 ;  /* 0x000000ffa600720c */ /* 0x000fe20003f84140 */
[----:B------:R-:W-:Y:S01]  /*28b0*/  FADD R131, R131, -R66 ;  /* 0x8000004283837221 */ /* 0x000fe20000000000 */
[----:B------:R-:W-:-:S02]  /*28c0*/  FSEL R126, R83, -INF , !P2 ;  /* 0xff800000537e7808 */ /* 0x000fc40005000000 */
[----:B------:R-:W-:Y:S01]  /*28d0*/  FMNMX R129, R130, R129, !PT ;  /* 0x0000008182817209 */ /* 0x000fe20007800000 */
[----:B------:R-:W-:Y:S01]  /*28e0*/  FMUL R43, R43, c[0x0][0x188] ;  /* 0x000062002b2b7a20 */ /* 0x000fe20000400000 */
[----:B------:R-:W-:Y:S02]  /*28f0*/  ISETP.GT.U32.AND.EX P6, PT, R167, RZ, PT, P6 ;  /* 0x000000ffa700720c */ /* 0x000fe40003fc4160 */
[----:B------:R-:W-:Y:S02]  /*2900*/  FSEL R124, R42, -INF , !P4 ;  /* 0xff8000002a7c7808 */ /* 0x000fe40006000000 */
[----:B------:R-:W-:Y:S01]  /*2910*/  FMNMX R129, R126, R129, !PT ;  /* 0x000000817e817209 */ /* 0x000fe20007800000 */
[----:B------:R-:W-:Y:S01]  /*2920*/  FMUL R86, R131, 1.4426950216293334961 ;  /* 0x3fb8aa3b83567820 */ /* 0x000fe20000400000 */
[----:B------:R-:W-:Y:S01]  /*2930*/  FSEL R116, R43, -INF , !P6 ;  /* 0xff8000002b747808 */ /* 0x000fe20007000000 */
[----:B------:R-:W0:Y:S01]  /*2940*/  SHFL.BFLY PT, R131, R94, 0x1, 0x1f ;  /* 0x0c201f005e837f89 */ /* 0x000e2200000e0000 */
[----:B------:R-:W-:Y:S01]  /*2950*/  FADD R40, -R66, R117 ;  /* 0x0000007542287221 */ /* 0x000fe20000000100 */
[----:B------:R-:W-:-:S03]  /*2960*/  FMNMX R129, R124, R129, !PT ;  /* 0x000000817c817209 */ /* 0x000fc60007800000 */
[----:B------:R-:W-:Y:S01]  /*2970*/  FMUL R40, R40, 1.4426950216293334961 ;  /* 0x3fb8aa3b28287820 */ /* 0x000fe20000400000 */
[----:B------:R-:W-:-:S03]  /*2980*/  FMNMX R39, R116, R129, !PT ;  /* 0x0000008174277209 */ /* 0x000fc60007800000 */
[----:B------:R1:W-:Y:S02]  /*2990*/  MUFU.EX2 R96, R40 ;  /* 0x0000002800607308 */ /* 0x0003e40000000800 */
[----:B-1----:R-:W1:Y:S01]  /*29a0*/  SHFL.BFLY PT, R40, R39, 0x2, 0x1f ;  /* 0x0c401f0027287f89 */ /* 0x002e6200000e0000 */
[----:B0-----:R-:W-:-:S04]  /*29b0*/  FMNMX R94, R94, R131, !PT ;  /* 0x000000835e5e7209 */ /* 0x001fc80007800000 */
[----:B------:R-:W-:Y:S01]  /*29c0*/  FMNMX R94, R94, R113, !PT ;  /* 0x000000715e5e7209 */ /* 0x000fe20007800000 */
[----:B------:R-:W-:-:S04]  /*29d0*/  FADD R138, R138, -R65 ;  /* 0x800000418a8a7221 */ /* 0x000fc80000000000 */
[----:B------:R-:W-:Y:S02]  /*29e0*/  FADD R37, R37, -R94 ;  /* 0x8000005e25257221 */ /* 0x000fe40000000000 */
[----:B------:R-:W-:Y:S02]  /*29f0*/  FMUL R71, R138, 1.4426950216293334961 ;  /* 0x3fb8aa3b8a477820 */ /* 0x000fe40000400000 */
[----:B------:R-:W-:Y:S01]  /*2a00*/  FMUL R138, R37, 1.4426950216293334961 ;  /* 0x3fb8aa3b258a7820 */ /* 0x000fe20000400000 */
[----:B-1----:R-:W-:-:S05]  /*2a10*/  FMNMX R40, R39, R40, !PT ;  /* 0x0000002827287209 */ /* 0x002fca0007800000 */
[----:B------:R-:W0:Y:S01]  /*2a20*/  SHFL.BFLY PT, R37, R40, 0x1, 0x1f ;  /* 0x0c201f0028257f89 */ /* 0x000e2200000e0000 */
[----:B------:R-:W-:-:S03]  /*2a30*/  FADD R92, R92, -R65 ;  /* 0x800000415c5c7221 */ /* 0x000fc60000000000 */
[----:B--2---:R-:W-:Y:S04]  /*2a40*/  STS.U16 [R50+0x2000], R127 ;  /* 0x0020007f32007388 */ /* 0x004fe80000000400 */
[----:B----4-:R-:W-:Y:S01]  /*2a50*/  STS.U16 [R50+0x2400], R149 ;  /* 0x0024009532007388 */ /* 0x010fe20000000400 */
[----:B------:R-:W-:-:S03]  /*2a60*/  FADD R142, R142, -R65 ;  /* 0x800000418e8e7221 */ /* 0x000fc60000000000 */
[----:B---3--:R-:W-:Y:S04]  /*2a70*/  STS.U16 [R60+0x2200], R147 ;  /* 0x002200933c007388 */ /* 0x008fe80000000400 */
[----:B-----5:R-:W-:Y:S01]  /*2a80*/  STS.U16 [R60+0x2600], R151 ;  /* 0x002600973c007388 */ /* 0x020fe20000000400 */
[----:B------:R-:W-:Y:S02]  /*2a90*/  FADD R103, R103, -R94 ;  /* 0x8000005e67677221 */ /* 0x000fe40000000000 */
[----:B------:R-:W-:Y:S02]  /*2aa0*/  FMUL R92, R92, 1.4426950216293334961 ;  /* 0x3fb8aa3b5c5c7820 */ /* 0x000fe40000400000 */
[----:B------:R-:W-:Y:S02]  /*2ab0*/  FMUL R142, R142, 1.4426950216293334961 ;  /* 0x3fb8aa3b8e8e7820 */ /* 0x000fe40000400000 */
[----:B------:R-:W-:Y:S01]  /*2ac0*/  FMUL R103, R103, 1.4426950216293334961 ;  /* 0x3fb8aa3b67677820 */ /* 0x000fe20000400000 */
[----:B0-----:R-:W-:Y:S01]  /*2ad0*/  FMNMX R37, R40, R37, !PT ;  /* 0x0000002528257209 */ /* 0x001fe20007800000 */
[----:B------:R-:W-:Y:S01]  /*2ae0*/  MUFU.EX2 R100, R92 ;  /* 0x0000005c00647308 */ /* 0x000fe20000000800 */
[----:B------:R-:W-:-:S02]  /*2af0*/  FADD R168, R168, -R65 ;  /* 0x80000041a8a87221 */ /* 0x000fc40000000000 */
[----:B------:R-:W-:Y:S02]  /*2b00*/  FADD R88, R88, -R65 ;  /* 0x8000004158587221 */ /* 0x000fe40000000000 */
[----:B------:R-:W-:-:S03]  /*2b10*/  FADD R107, R107, -R94 ;  /* 0x8000005e6b6b7221 */ /* 0x000fc60000000000 */
[----:B------:R-:W-:Y:S01]  /*2b20*/  MUFU.EX2 R92, R142 ;  /* 0x0000008e005c7308 */ /* 0x000fe20000000800 */
[--C-:B------:R-:W-:Y:S02]  /*2b30*/  FADD R109, R109, -R94.reuse ;  /* 0x8000005e6d6d7221 */ /* 0x100fe40000000000 */
[----:B------:R-:W-:Y:S02]  /*2b40*/  FADD R41, R41, -R94 ;  /* 0x8000005e29297221 */ /* 0x000fe40000000000 */
[----:B------:R-:W-:-:S03]  /*2b50*/  FMUL R102, R168, 1.4426950216293334961 ;  /* 0x3fb8aa3ba8667820 */ /* 0x000fc60000400000 */
[----:B------:R0:W-:Y:S01]  /*2b60*/  MUFU.EX2 R142, R103 ;  /* 0x00000067008e7308 */ /* 0x0001e20000000800 */
[--C-:B------:R-:W-:Y:S02]  /*2b70*/  FADD R170, R170, -R65.reuse ;  /* 0x80000041aaaa7221 */ /* 0x100fe40000000000 */
[----:B------:R-:W-:Y:S02]  /*2b80*/  FMUL R88, R88, 1.4426950216293334961 ;  /* 0x3fb8aa3b58587820 */ /* 0x000fe40000400000 */
[----:B------:R-:W-:Y:S01]  /*2b90*/  FADD R144, R144, -R65 ;  /* 0x8000004190907221 */ /* 0x000fe20000000000 */
[----:B0-----:R-:W-:Y:S01]  /*2ba0*/  FMNMX R103, R37, R112, !PT ;  /* 0x0000007025677209 */ /* 0x001fe20007800000 */
[----:B------:R-:W-:Y:S02]  /*2bb0*/  FADD R37, -R94, R113 ;  /* 0x000000715e257221 */ /* 0x000fe40000000100 */
[----:B------:R-:W-:Y:S02]  /*2bc0*/  FMUL R107, R107, 1.4426950216293334961 ;  /* 0x3fb8aa3b6b6b7820 */ /* 0x000fe40000400000 */
[----:B------:R-:W-:-:S02]  /*2bd0*/  FMUL R109, R109, 1.4426950216293334961 ;  /* 0x3fb8aa3b6d6d7820 */ /* 0x000fc40000400000 */
[----:B------:R-:W-:Y:S02]  /*2be0*/  FMUL R41, R41, 1.4426950216293334961 ;  /* 0x3fb8aa3b29297820 */ /* 0x000fe40000400000 */
[----:B------:R-:W-:Y:S02]  /*2bf0*/  FMUL R37, R37, 1.4426950216293334961 ;  /* 0x3fb8aa3b25257820 */ /* 0x000fe40000400000 */
[--C-:B------:R-:W-:Y:S02]  /*2c00*/  FADD R38, R38, -R103.reuse ;  /* 0x8000006726267221 */ /* 0x100fe40000000000 */
[----:B------:R-:W-:Y:S01]  /*2c10*/  FADD R36, R36, -R103 ;  /* 0x8000006724247221 */ /* 0x000fe20000000000 */
[----:B------:R0:W-:Y:S01]  /*2c20*/  MUFU.EX2 R91, R88 ;  /* 0x00000058005b7308 */ /* 0x0001e20000000800 */
[----:B------:R-:W-:Y:S02]  /*2c30*/  FMUL R68, R170, 1.4426950216293334961 ;  /* 0x3fb8aa3baa447820 */ /* 0x000fe40000400000 */
[----:B------:R-:W-:-:S02]  /*2c40*/  FMUL R69, R69, 1.4426950216293334961 ;  /* 0x3fb8aa3b45457820 */ /* 0x000fc40000400000 */
[----:B------:R-:W-:-:S03]  /*2c50*/  FMUL R40, R38, 1.4426950216293334961 ;  /* 0x3fb8aa3b26287820 */ /* 0x000fc60000400000 */
[----:B------:R-:W1:Y:S01]  /*2c60*/  MUFU.EX2 R102, R102 ;  /* 0x0000006600667308 */ /* 0x000e620000000800 */
[----:B0-----:R-:W-:-:S07]  /*2c70*/  FMUL R88, R144, 1.4426950216293334961 ;  /* 0x3fb8aa3b90587820 */ /* 0x001fce0000400000 */
[----:B------:R-:W-:Y:S01]  /*2c80*/  MUFU.EX2 R129, R107 ;  /* 0x0000006b00817308 */ /* 0x000fe20000000800 */
[----:B------:R-:W-:-:S07]  /*2c90*/  FADD R155, R155, -R66 ;  /* 0x800000429b9b7221 */ /* 0x000fce0000000000 */
[----:B------:R-:W-:Y:S01]  /*2ca0*/  MUFU.EX2 R144, R109 ;  /* 0x0000006d00907308 */ /* 0x000fe20000000800 */
[----:B------:R-:W-:-:S07]  /*2cb0*/  FADD R75, R75, -R103 ;  /* 0x800000674b4b7221 */ /* 0x000fce0000000000 */
[----:B------:R0:W-:Y:S01]  /*2cc0*/  MUFU.EX2 R107, R41 ;  /* 0x00000029006b7308 */ /* 0x0001e20000000800 */
[----:B------:R-:W-:-:S07]  /*2cd0*/  FADD R146, R146, -R65 ;  /* 0x8000004192927221 */ /* 0x000fce0000000000 */
[----:B------:R2:W-:Y:S01]  /*2ce0*/  MUFU.EX2 R109, R37 ;  /* 0x00000025006d7308 */ /* 0x0005e20000000800 */
[----:B0-----:R-:W-:Y:S01]  /*2cf0*/  FMUL R41, R36, 1.4426950216293334961 ;  /* 0x3fb8aa3b24297820 */ /* 0x001fe20000400000 */
[----:B------:R-:W-:Y:S06]  /*2d00*/  BAR.SYNC.DEFER_BLOCKING 0x0 ;  /* 0x0000000000007b1d */ /* 0x000fec0000010000 */
[----:B------:R-:W0:Y:S01]  /*2d10*/  MUFU.EX2 R73, R73 ;  /* 0x0000004900497308 */ /* 0x000e220000000800 */
[----:B------:R-:W-:-:S07]  /*2d20*/  FADD R150, R150, -R65 ;  /* 0x8000004196967221 */ /* 0x000fce0000000000 */
[----:B------:R-:W3:Y:S01]  /*2d30*/  MUFU.EX2 R68, R68 ;  /* 0x0000004400447308 */ /* 0x000ee20000000800 */
[----:B------:R-:W-:Y:S02]  /*2d40*/  FMUL R155, R155, 1.4426950216293334961 ;  /* 0x3fb8aa3b9b9b7820 */ /* 0x000fe40000400000 */
[----:B------:R-:W-:Y:S01]  /*2d50*/  FADD R123, R123, -R66 ;  /* 0x800000427b7b7221 */ /* 0x000fe20000000000 */
[----:B--2---:R-:W2:Y:S04]  /*2d60*/  LDSM.16.M88.4 R36, [R54+0x2000] ;  /* 0x002000003624783b */ /* 0x004ea80000000200 */
[----:B------:R-:W4:Y:S01]  /*2d70*/  MUFU.EX2 R69, R69 ;  /* 0x0000004500457308 */ /* 0x000f220000000800 */
[----:B------:R-:W-:Y:S02]  /*2d80*/  FADD R77, R77, -R94 ;  /* 0x8000005e4d4d7221 */ /* 0x000fe40000000000 */
[----:B------:R-:W-:-:S02]  /*2d90*/  FMUL R75, R75, 1.4426950216293334961 ;  /* 0x3fb8aa3b4b4b7820 */ /* 0x000fc40000400000 */
[----:B------:R-:W-:Y:S02]  /*2da0*/  FADD R134, R134, -R65 ;  /* 0x8000004186867221 */ /* 0x000fe40000000000 */
[----:B------:R-:W-:Y:S01]  /*2db0*/  FMUL R150, R150, 1.4426950216293334961 ;  /* 0x3fb8aa3b96967820 */ /* 0x000fe20000400000 */
[----:B------:R-:W5:Y:S01]  /*2dc0*/  MUFU.EX2 R106, R106 ;  /* 0x0000006a006a7308 */ /* 0x000f620000000800 */
[--C-:B------:R-:W-:Y:S02]  /*2dd0*/  FADD R165, R165, -R94.reuse ;  /* 0x8000005ea5a57221 */ /* 0x100fe40000000000 */
[----:B------:R-:W-:Y:S02]  /*2de0*/  FADD R135, R135, -R94 ;  /* 0x8000005e87877221 */ /* 0x000fe40000000000 */
[----:B------:R-:W-:Y:S02]  /*2df0*/  FMUL R67, R146, 1.4426950216293334961 ;  /* 0x3fb8aa3b92437820 */ /* 0x000fe40000400000 */
[----:B------:R-:W-:Y:S01]  /*2e00*/  FMUL R81, R123, 1.4426950216293334961 ;  /* 0x3fb8aa3b7b517820 */ /* 0x000fe20000400000 */
[----:B------:R1:W-:Y:S01]  /*2e10*/  MUFU.EX2 R146, R75 ;  /* 0x0000004b00927308 */ /* 0x0003e20000000800 */
[----:B------:R-:W-:-:S02]  /*2e20*/  FMUL R77, R77, 1.4426950216293334961 ;  /* 0x3fb8aa3b4d4d7820 */ /* 0x000fc40000400000 */
[--C-:B------:R-:W-:Y:S02]  /*2e30*/  FADD R76, R76, -R94.reuse ;  /* 0x8000005e4c4c7221 */ /* 0x100fe40000000000 */
[----:B------:R-:W-:Y:S02]  /*2e40*/  FMUL R125, R134, 1.4426950216293334961 ;  /* 0x3fb8aa3b867d7820 */ /* 0x000fe40000400000 */
[----:B------:R-:W-:Y:S01]  /*2e50*/  FADD R74, R74, -R103 ;  /* 0x800000674a4a7221 */ /* 0x000fe20000000000 */
[----:B------:R-:W2:Y:S01]  /*2e60*/  MUFU.EX2 R155, R155 ;  /* 0x0000009b009b7308 */ /* 0x000ea20000000800 */
[----:B-1----:R-:W-:Y:S02]  /*2e70*/  FADD R75, R102, R111 ;  /* 0x0000006f664b7221 */ /* 0x002fe40000000000 */
[----:B------:R-:W-:Y:S02]  /*2e80*/  FMUL R165, R165, 1.4426950216293334961 ;  /* 0x3fb8aa3ba5a57820 */ /* 0x000fe40000400000 */
[----:B------:R-:W-:-:S02]  /*2e90*/  FADD R163, R163, -R94 ;  /* 0x8000005ea3a37221 */ /* 0x000fc40000000000 */
[----:B------:R-:W-:Y:S01]  /*2ea0*/  FMUL R122, R135, 1.4426950216293334961 ;  /* 0x3fb8aa3b877a7820 */ /* 0x000fe20000400000 */
[----:B------:R-:W-:Y:S01]  /*2eb0*/  MUFU.EX2 R85, R150 ;  /* 0x0000009600557308 */ /* 0x000fe20000000800 */
[----:B------:R-:W-:Y:S02]  /*2ec0*/  FMUL R76, R76, 1.4426950216293334961 ;  /* 0x3fb8aa3b4c4c7820 */ /* 0x000fe40000400000 */
[----:B0-----:R-:W-:Y:S02]  /*2ed0*/  FADD R79, R72, R73 ;  /* 0x00000049484f7221 */ /* 0x001fe40000000000 */
[----:B------:R-:W-:-:S03]  /*2ee0*/  FMUL R74, R74, 1.4426950216293334961 ;  /* 0x3fb8aa3b4a4a7820 */ /* 0x000fc60000400000 */
[----:B------:R0:W-:Y:S01]  /*2ef0*/  MUFU.EX2 R134, R77 ;  /* 0x0000004d00867308 */ /* 0x0001e20000000800 */
[----:B------:R-:W-:Y:S02]  /*2f00*/  FMUL R163, R163, 1.4426950216293334961 ;  /* 0x3fb8aa3ba3a37820 */ /* 0x000fe40000400000 */
[----:B------:R-:W-:-:S05]  /*2f10*/  FADD R157, R157, -R94 ;  /* 0x8000005e9d9d7221 */ /* 0x000fca0000000000 */
[----:B------:R-:W-:Y:S01]  /*2f20*/  MUFU.EX2 R135, R40 ;  /* 0x0000002800877308 */ /* 0x000fe20000000800 */
[----:B0-----:R-:W-:Y:S01]  /*2f30*/  F2FP.PACK_AB R77, R73, R72 ;  /* 0x00000048494d723e */ /* 0x001fe200000000ff */
[----:B---3--:R-:W-:-:S06]  /*2f40*/  FADD R72, R68, R75 ;  /* 0x0000004b44487221 */ /* 0x008fcc0000000000 */
[----:B------:R0:W-:Y:S01]  /*2f50*/  MUFU.EX2 R150, R41 ;  /* 0x0000002900967308 */ /* 0x0001e20000000800 */
[----:B----4-:R-:W-:Y:S02]  /*2f60*/  FADD R73, R69, R72 ;  /* 0x0000004845497221 */ /* 0x010fe40000000000 */
[----:B------:R-:W-:-:S05]  /*2f70*/  FADD R148, R148, -R65 ;  /* 0x8000004194947221 */ /* 0x000fca0000000000 */
[----:B------:R-:W-:Y:S01]  /*2f80*/  MUFU.EX2 R89, R89 ;  /* 0x0000005900597308 */ /* 0x000fe20000000800 */
[----:B0-----:R-:W0:Y:S01]  /*2f90*/  LDSM.16.M88.4 R40, [R54+0x2400] ;  /* 0x002400003628783b */ /* 0x001e220000000200 */
[----:B------:R-:W-:-:S06]  /*2fa0*/  FADD R72, -R103, R112 ;  /* 0x0000007067487221 */ /* 0x000fcc0000000100 */
[----:B------:R-:W1:Y:S01]  /*2fb0*/  MUFU.EX2 R81, R81 ;  /* 0x0000005100517308 */ /* 0x000e620000000800 */
[----:B------:R-:W-:Y:S01]  /*2fc0*/  FMUL R157, R157, 1.4426950216293334961 ;  /* 0x3fb8aa3b9d9d7820 */ /* 0x000fe20000400000 */
[----:B------:R-:W-:-:S06]  /*2fd0*/  F2FP.PACK_AB R78, R69, R68 ;  /* 0x00000044454e723e */ /* 0x000fcc00000000ff */
[----:B------:R-:W3:Y:S01]  /*2fe0*/  MUFU.EX2 R125, R125 ;  /* 0x0000007d007d7308 */ /* 0x000ee20000000800 */
[----:B-----5:R-:W-:-:S07]  /*2ff0*/  FADD R68, R106, R73 ;  /* 0x000000496a447221 */ /* 0x020fce0000000000 */
[----:B------:R-:W-:Y:S01]  /*3000*/  MUFU.EX2 R82, R76 ;  /* 0x0000004c00527308 */ /* 0x000fe20000000800 */
[----:B------:R-:W-:-:S07]  /*3010*/  FMUL R73, R72, 1.4426950216293334961 ;  /* 0x3fb8aa3b48497820 */ /* 0x000fce0000400000 */
[----:B------:R-:W4:Y:S01]  /*3020*/  MUFU.EX2 R165, R165 ;  /* 0x000000a500a57308 */ /* 0x000f220000000800 */
[----:B------:R-:W-:-:S07]  /*3030*/  FMUL R90, R148, 1.4426950216293334961 ;  /* 0x3fb8aa3b945a7820 */ /* 0x000fce0000400000 */
[----:B------:R5:W0:Y:S01]  /*3040*/  MUFU.EX2 R113, R74 ;  /* 0x0000004a00717308 */ /* 0x000a220000000800 */
[----:B------:R-:W-:-:S07]  /*3050*/  FADD R75, R98, -R103 ;  /* 0x80000067624b7221 */ /* 0x000fce0000000000 */
[----:B------:R-:W0:Y:S01]  /*3060*/  MUFU.EX2 R163, R163 ;  /* 0x000000a300a37308 */ /* 0x000e220000000800 */
[----:B-----5:R-:W-:Y:S02]  /*3070*/  FADD R74, R80, R79 ;  /* 0x0000004f504a7221 */ /* 0x020fe40000000000 */
[----:B------:R-:W-:Y:S02]  /*3080*/  FADD R137, R137, -R66 ;  /* 0x8000004289897221 */ /* 0x000fe40000000000 */
[----:B--2---:R-:W-:-:S03]  /*3090*/  FADD R74, R155, R74 ;  /* 0x0000004a9b4a7221 */ /* 0x004fc60000000000 */
[----:B------:R-:W2:Y:S01]  /*30a0*/  MUFU.EX2 R148, R157 ;  /* 0x0000009d00947308 */ /* 0x000ea20000000800 */
[----:B------:R-:W-:Y:S01]  /*30b0*/  FADD R93, R93, -R103 ;  /* 0x800000675d5d7221 */ /* 0x000fe20000000000 */
[----:B------:R-:W-:Y:S01]  /*30c0*/  F2FP.PACK_AB R76, R111, R102 ;  /* 0x000000666f4c723e */ /* 0x000fe200000000ff */
[----:B-1----:R-:W-:Y:S01]  /*30d0*/  FADD R69, R81, R74 ;  /* 0x0000004a51457221 */ /* 0x002fe20000000000 */
[----:B------:R-:W-:Y:S01]  /*30e0*/  F2FP.PACK_AB R79, R155, R80 ;  /* 0x000000509b4f723e */ /* 0x000fe200000000ff */
[----:B------:R-:W-:-:S03]  /*30f0*/  FMUL R16, R89, R16 ;  /* 0x0000001059107220 */ /* 0x000fc60000400000 */
[----:B------:R-:W1:Y:S01]  /*3100*/  MUFU.EX2 R98, R73 ;  /* 0x0000004900627308 */ /* 0x000e620000000800 */
[----:B------:R-:W-:Y:S02]  /*3110*/  FMUL R17, R89, R17 ;  /* 0x0000001159117220 */ /* 0x000fe40000400000 */
[C---:B------:R-:W-:Y:S02]  /*3120*/  FMUL R18, R96.reuse, R18 ;  /* 0x0000001260127220 */ /* 0x040fe40000400000 */
[----:B------:R-:W-:Y:S02]  /*3130*/  FMUL R19, R96, R19 ;  /* 0x0000001360137220 */ /* 0x000fe40000400000 */
[----:B------:R-:W-:Y:S02]  /*3140*/  FMUL R118, R137, 1.4426950216293334961 ;  /* 0x3fb8aa3b89767820 */ /* 0x000fe40000400000 */
[----:B------:R-:W-:Y:S02]  /*3150*/  FMUL R93, R93, 1.4426950216293334961 ;  /* 0x3fb8aa3b5d5d7820 */ /* 0x000fe40000400000 */
[C---:B---3--:R-:W-:Y:S01]  /*3160*/  FADD R111, R125.reuse, R68 ;  /* 0x000000447d6f7221 */ /* 0x048fe20000000000 */
[----:B------:R-:W-:Y:S01]  /*3170*/  F2FP.PACK_AB R68, R125, R106 ;  /* 0x0000006a7d44723e */ /* 0x000fe200000000ff */
[----:B------:R-:W-:-:S02]  /*3180*/  FADD R97, R97, -R103 ;  /* 0x8000006761617221 */ /* 0x000fc40000000000 */
[----:B----4-:R-:W-:Y:S01]  /*3190*/  FADD R74, R82, R165 ;  /* 0x000000a5524a7221 */ /* 0x010fe20000000000 */
[----:B------:R-:W-:Y:S01]  /*31a0*/  F2FP.PACK_AB R72, R165, R82 ;  /* 0x00000052a548723e */ /* 0x000fe200000000ff */
[C---:B------:R-:W-:Y:S01]  /*31b0*/  FADD R125, R128.reuse, R69 ;  /* 0x00000045807d7221 */ /* 0x040fe20000000000 */
[----:B------:R-:W-:Y:S01]  /*31c0*/  F2FP.PACK_AB R69, R128, R81 ;  /* 0x000000518045723e */ /* 0x000fe200000000ff */
[----:B0-----:R-:W-:Y:S01]  /*31d0*/  FADD R106, R113, R146 ;  /* 0x00000092716a7221 */ /* 0x001fe20000000000 */
[----:B------:R-:W0:Y:S01]  /*31e0*/  MUFU.EX2 R70, R70 ;  /* 0x0000004600467308 */ /* 0x000e220000000800 */
[----:B------:R-:W-:Y:S02]  /*31f0*/  FADD R141, R141, -R66 ;  /* 0x800000428d8d7221 */ /* 0x000fe40000000000 */
[----:B------:R-:W-:Y:S02]  /*3200*/  FADD R108, R108, -R94 ;  /* 0x8000005e6c6c7221 */ /* 0x000fe40000000000 */
[----:B------:R-:W-:-:S02]  /*3210*/  FMUL R80, R89, R12 ;  /* 0x0000000c59507220 */ /* 0x000fc40000400000 */
[----:B------:R-:W-:Y:S01]  /*3220*/  FMUL R81, R89, R13 ;  /* 0x0000000d59517220 */ /* 0x000fe20000400000 */
[----:B------:R3:W-:Y:S01]  /*3230*/  MUFU.EX2 R102, R93 ;  /* 0x0000005d00667308 */ /* 0x0007e20000000800 */
[C---:B------:R-:W-:Y:S02]  /*3240*/  FMUL R82, R96.reuse, R14 ;  /* 0x0000000e60527220 */ /* 0x040fe40000400000 */
[----:B------:R-:W-:Y:S02]  /*3250*/  FMUL R83, R96, R15 ;  /* 0x0000000f60537220 */ /* 0x000fe40000400000 */
[----:B------:R-:W-:Y:S01]  /*3260*/  FADD R133, R133, -R66 ;  /* 0x8000004285857221 */ /* 0x000fe20000000000 */
[----:B------:R-:W-:Y:S01]  /*3270*/  HMMA.16816.F32 R12, R76, R36, R16 ;  /* 0x000000244c0c723c */ /* 0x000fe20000001810 */
[----:B------:R-:W-:Y:S01]  /*3280*/  FMUL R97, R97, 1.4426950216293334961 ;  /* 0x3fb8aa3b61617820 */ /* 0x000fe20000400000 */
[----:B------:R-:W4:Y:S01]  /*3290*/  MUFU.EX2 R118, R118 ;  /* 0x0000007600767308 */ /* 0x000f220000000800 */
[----:B---3--:R-:W-:-:S02]  /*32a0*/  FADD R93, R163, R74 ;  /* 0x0000004aa35d7221 */ /* 0x008fc40000000000 */
[----:B------:R-:W-:Y:S02]  /*32b0*/  FMUL R120, R141, 1.4426950216293334961 ;  /* 0x3fb8aa3b8d787820 */ /* 0x000fe40000400000 */
[----:B------:R-:W-:Y:S02]  /*32c0*/  FADD R17, R135, R106 ;  /* 0x0000006a87117221 */ /* 0x000fe40000000000 */
[----:B------:R-:W-:Y:S01]  /*32d0*/  FADD R139, R139, -R66 ;  /* 0x800000428b8b7221 */ /* 0x000fe20000000000 */
[----:B------:R-:W3:Y:S01]  /*32e0*/  MUFU.EX2 R71, R71 ;  /* 0x0000004700477308 */ /* 0x000ee20000000800 */
[----:B------:R-:W-:Y:S02]  /*32f0*/  FMUL R108, R108, 1.4426950216293334961 ;  /* 0x3fb8aa3b6c6c7820 */ /* 0x000fe40000400000 */
[----:B------:R-:W-:Y:S02]  /*3300*/  FADD R101, R101, -R103 ;  /* 0x8000006765657221 */ /* 0x000fe40000000000 */
[C---:B--2---:R-:W-:Y:S01]  /*3310*/  FADD R112, R148.reuse, R93 ;  /* 0x0000005d94707221 */ /* 0x044fe20000000000 */
[----:B------:R-:W-:Y:S01]  /*3320*/  F2FP.PACK_AB R74, R148, R163 ;  /* 0x000000a3944a723e */ /* 0x000fe200000000ff */
[----:B------:R-:W-:Y:S01]  /*3330*/  FMUL R110, R133, 1.4426950216293334961 ;  /* 0x3fb8aa3b856e7820 */ /* 0x000fe20000400000 */
[----:B------:R-:W2:Y:S01]  /*3340*/  MUFU.EX2 R121, R121 ;  /* 0x0000007900797308 */ /* 0x000ea20000000800 */
[----:B------:R-:W-:Y:S01]  /*3350*/  FMUL R93, R75, 1.4426950216293334961 ;  /* 0x3fb8aa3b4b5d7820 */ /* 0x000fe20000400000 */
[----:B------:R-:W-:Y:S01]  /*3360*/  F2FP.PACK_AB R73, R146, R113 ;  /* 0x000000719249723e */ /* 0x000fe200000000ff */
[C---:B------:R-:W-:Y:S01]  /*3370*/  FADD R128, R150.reuse, R17 ;  /* 0x0000001196807221 */ /* 0x040fe20000000000 */
[----:B------:R-:W-:Y:S01]  /*3380*/  F2FP.PACK_AB R75, R150, R135 ;  /* 0x00000087964b723e */ /* 0x000fe200000000ff */
[----:B------:R-:W-:-:S02]  /*3390*/  FMUL R123, R139, 1.4426950216293334961 ;  /* 0x3fb8aa3b8b7b7820 */ /* 0x000fc40000400000 */
[----:B------:R-:W-:Y:S01]  /*33a0*/  FADD R105, R105, -R94 ;  /* 0x8000005e69697221 */ /* 0x000fe20000000000 */
[----:B------:R-:W5:Y:S01]  /*33b0*/  MUFU.EX2 R133, R108 ;  /* 0x0000006c00857308 */ /* 0x000f620000000800 */
[C---:B------:R-:W-:Y:S02]  /*33c0*/  FMUL R16, R109.reuse, R4 ;  /* 0x000000046d107220 */ /* 0x040fe40000400000 */
[----:B------:R-:W-:Y:S02]  /*33d0*/  FMUL R17, R109, R5 ;  /* 0x000000056d117220 */ /* 0x000fe40000400000 */
[C---:B-1----:R-:W-:Y:S02]  /*33e0*/  FMUL R18, R98.reuse, R6 ;  /* 0x0000000662127220 */ /* 0x042fe40000400000 */
[----:B------:R-:W-:Y:S01]  /*33f0*/  FMUL R19, R98, R7 ;  /* 0x0000000762137220 */ /* 0x000fe20000400000 */
[----:B------:R-:W1:Y:S01]  /*3400*/  MUFU.EX2 R97, R97 ;  /* 0x0000006100617308 */ /* 0x000e620000000800 */
[----:B------:R-:W-:-:S02]  /*3410*/  FMUL R101, R101, 1.4426950216293334961 ;  /* 0x3fb8aa3b65657820 */ /* 0x000fc40000400000 */
[----:B------:R-:W-:-:S05]  /*3420*/  FMUL R105, R105, 1.4426950216293334961 ;  /* 0x3fb8aa3b69697820 */ /* 0x000fca0000400000 */
[----:B------:R-:W0:Y:S01]  /*3430*/  MUFU.EX2 R99, R99 ;  /* 0x0000006300637308 */ /* 0x000e220000000800 */
[----:B------:R-:W-:Y:S01]  /*3440*/  FADD R104, R104, -R103 ;  /* 0x8000006768687221 */ /* 0x000fe20000000000 */
[----:B------:R-:W-:Y:S06]  /*3450*/  HMMA.16816.F32 R16, R72, R36, R16 ;  /* 0x000000244810723c */ /* 0x000fec0000001810 */
[----:B------:R-:W1:Y:S01]  /*3460*/  MUFU.EX2 R120, R120 ;  /* 0x0000007800787308 */ /* 0x000e620000000800 */
[C---:B------:R-:W-:Y:S02]  /*3470*/  FMUL R8, R109.reuse, R8 ;  /* 0x000000086d087220 */ /* 0x040fe40000400000 */
[----:B------:R-:W-:-:S02]  /*3480*/  FMUL R9, R109, R9 ;  /* 0x000000096d097220 */ /* 0x000fc40000400000 */
[----:B------:R-:W-:-:S03]  /*3490*/  FMUL R10, R98, R10 ;  /* 0x0000000a620a7220 */ /* 0x000fc60000400000 */
[----:B------:R-:W1:Y:S01]  /*34a0*/  MUFU.EX2 R123, R123 ;  /* 0x0000007b007b7308 */ /* 0x000e620000000800 */
[----:B------:R-:W-:Y:S02]  /*34b0*/  FMUL R11, R98, R11 ;  /* 0x0000000b620b7220 */ /* 0x000fe40000400000 */
[----:B0-----:R-:W-:Y:S01]  /*34c0*/  FADD R4, R70, R111 ;  /* 0x0000006f46047221 */ /* 0x001fe20000000000 */
[----:B------:R-:W-:Y:S01]  /*34d0*/  HMMA.16816.F32 R76, R76, R40, R80 ;  /* 0x000000284c4c723c */ /* 0x000fe20000001850 */
[----:B----4-:R-:W-:-:S03]  /*34e0*/  FADD R6, R118, R125 ;  /* 0x0000007d76067221 */ /* 0x010fc60000000000 */
[----:B------:R-:W0:Y:S01]  /*34f0*/  MUFU.EX2 R131, R105 ;  /* 0x0000006900837308 */ /* 0x000e220000000800 */
[----:B------:R-:W-:Y:S02]  /*3500*/  FMUL R104, R104, 1.4426950216293334961 ;  /* 0x3fb8aa3b68687820 */ /* 0x000fe40000400000 */
[----:B------:R-:W-:-:S05]  /*3510*/  FADD R140, R140, -R103 ;  /* 0x800000678c8c7221 */ /* 0x000fca0000000000 */
[----:B------:R-:W4:Y:S01]  /*3520*/  MUFU.EX2 R101, R101 ;  /* 0x0000006500657308 */ /* 0x000f220000000800 */
[----:B---3--:R-:W-:-:S07]  /*3530*/  FADD R4, R71, R4 ;  /* 0x0000000447047221 */ /* 0x008fce0000000000 */
[----:B------:R-:W3:Y:S01]  /*3540*/  MUFU.EX2 R106, R93 ;  /* 0x0000005d006a7308 */ /* 0x000ee20000000800 */
[----:B------:R-:W-:Y:S01]  /*3550*/  FADD R153, R153, -R94 ;  /* 0x8000005e99997221 */ /* 0x000fe20000000000 */
[----:B------:R-:W-:Y:S01]  /*3560*/  HMMA.16816.F32 R72, R72, R40, R8 ;  /* 0x000000284848723c */ /* 0x000fe20000001808 */
[----:B--2---:R-:W-:-:S05]  /*3570*/  FADD R5, R121, R6 ;  /* 0x0000000679057221 */ /* 0x004fca0000000000 */
[----:B------:R-:W2:Y:S01]  /*3580*/  MUFU.EX2 R110, R110 ;  /* 0x0000006e006e7308 */ /* 0x000ea20000000800 */
[----:B------:R-:W-:Y:S02]  /*3590*/  FADD R136, R136, -R103 ;  /* 0x8000006788887221 */ /* 0x000fe40000000000 */
[----:B------:R-:W-:Y:S02]  /*35a0*/  FMUL R140, R140, 1.4426950216293334961 ;  /* 0x3fb8aa3b8c8c7820 */ /* 0x000fe40000400000 */
[----:B-----5:R-:W-:-:S03]  /*35b0*/  FADD R9, R133, R112 ;  /* 0x0000007085097221 */ /* 0x020fc60000000000 */
[----:B------:R-:W5:Y:S01]  /*35c0*/  MUFU.EX2 R119, R86 ;  /* 0x0000005600777308 */ /* 0x000f620000000800 */
[----:B-1----:R-:W-:Y:S02]  /*35d0*/  FADD R11, R97, R128 ;  /* 0x00000080610b7221 */ /* 0x002fe40000000000 */
[----:B------:R-:W-:Y:S02]  /*35e0*/  FADD R7, R99, R4 ;  /* 0x0000000463077221 */ /* 0x000fe40000000000 */
[----:B------:R-:W-:-:S03]  /*35f0*/  FMUL R117, R153, 1.4426950216293334961 ;  /* 0x3fb8aa3b99757820 */ /* 0x000fc60000400000 */
[----:B------:R-:W1:Y:S01]  /*3600*/  MUFU.EX2 R104, R104 ;  /* 0x0000006800687308 */ /* 0x000e620000000800 */
[----:B------:R-:W-:Y:S02]  /*3610*/  FADD R36, R120, R5 ;  /* 0x0000000578247221 */ /* 0x000fe40000000000 */
[----:B------:R-:W-:Y:S02]  /*3620*/  FMUL R136, R136, 1.4426950216293334961 ;  /* 0x3fb8aa3b88887820 */ /* 0x000fe40000400000 */
[----:B------:R-:W-:Y:S02]  /*3630*/  FADD R132, R132, -R103 ;  /* 0x8000006784847221 */ /* 0x000fe40000000000 */
[----:B------:R-:W-:Y:S01]  /*3640*/  FADD R8, R144, R9 ;  /* 0x0000000990087221 */ /* 0x000fe20000000000 */
[----:B------:R-:W1:Y:S01]  /*3650*/  MUFU.EX2 R138, R138 ;  /* 0x0000008a008a7308 */ /* 0x000e620000000800 */
[----:B------:R-:W-:Y:S01]  /*3660*/  FADD R10, R102, R11 ;  /* 0x0000000b660a7221 */ /* 0x000fe20000000000 */
[----:B------:R-:W-:Y:S01]  /*3670*/  F2FP.PACK_AB R70, R71, R70 ;  /* 0x000000464746723e */ /* 0x000fe200000000ff */
[----:B------:R-:W-:Y:S01]  /*3680*/  FADD R6, R100, R7 ;  /* 0x0000000764067221 */ /* 0x000fe20000000000 */
[----:B------:R-:W-:Y:S01]  /*3690*/  F2FP.PACK_AB R71, R121, R118 ;  /* 0x000000767947723e */ /* 0x000fe200000000ff */
[----:B------:R-:W-:-:S03]  /*36a0*/  FADD R159, R159, -R94 ;  /* 0x8000005e9f9f7221 */ /* 0x000fc60000000000 */
[----:B------:R-:W1:Y:S01]  /*36b0*/  MUFU.EX2 R93, R140 ;  /* 0x0000008c005d7308 */ /* 0x000e620000000800 */
[----:B------:R-:W-:Y:S01]  /*36c0*/  FADD R7, R123, R36 ;  /* 0x000000247b077221 */ /* 0x000fe20000000000 */
[----:B------:R-:W-:Y:S01]  /*36d0*/  F2FP.PACK_AB R80, R144, R133 ;  /* 0x000000859050723e */ /* 0x000fe200000000ff */
[----:B------:R-:W-:Y:S01]  /*36e0*/  FMUL R132, R132, 1.4426950216293334961 ;  /* 0x3fb8aa3b84847820 */ /* 0x000fe20000400000 */
[----:B------:R-:W-:Y:S01]  /*36f0*/  F2FP.PACK_AB R81, R102, R97 ;  /* 0x000000616651723e */ /* 0x000fe200000000ff */
[----:B------:R-:W-:Y:S01]  /*3700*/  FADD R130, R130, -R103 ;  /* 0x8000006782827221 */ /* 0x000fe20000000000 */
[----:B0-----:R-:W-:Y:S01]  /*3710*/  F2FP.PACK_AB R82, R142, R131 ;  /* 0x000000838e52723e */ /* 0x001fe200000000ff */
[----:B------:R-:W-:Y:S01]  /*3720*/  FADD R9, R131, R8 ;  /* 0x0000000883097221 */ /* 0x000fe20000000000 */
[----:B------:R-:W0:Y:S01]  /*3730*/  MUFU.EX2 R117, R117 ;  /* 0x0000007500757308 */ /* 0x000e220000000800 */
[----:B----4-:R-:W-:Y:S01]  /*3740*/  FADD R11, R101, R10 ;  /* 0x0000000a650b7221 */ /* 0x010fe20000000000 */
[----:B---3--:R-:W-:Y:S01]  /*3750*/  F2FP.PACK_AB R83, R106, R101 ;  /* 0x000000656a53723e */ /* 0x008fe200000000ff */
[----:B------:R-:W-:Y:S01]  /*3760*/  FMUL R105, R159, 1.4426950216293334961 ;  /* 0x3fb8aa3b9f697820 */ /* 0x000fe20000400000 */
[----:B------:R-:W-:Y:S01]  /*3770*/  F2FP.PACK_AB R4, R100, R99 ;  /* 0x000000636404723e */ /* 0x000fe200000000ff */
[----:B------:R-:W-:-:S03]  /*3780*/  FADD R161, R161, -R94 ;  /* 0x8000005ea1a17221 */ /* 0x000fc60000000000 */
[----:B------:R-:W3:Y:S01]  /*3790*/  MUFU.EX2 R136, R136 ;  /* 0x0000008800887308 */ /* 0x000ee20000000800 */
[----:B------:R-:W-:Y:S02]  /*37a0*/  FADD R126, R126, -R103 ;  /* 0x800000677e7e7221 */ /* 0x000fe40000000000 */
[----:B------:R-:W-:Y:S02]  /*37b0*/  FADD R37, R91, R6 ;  /* 0x000000065b257221 */ /* 0x000fe40000000000 */
[----:B--2---:R-:W-:Y:S01]  /*37c0*/  FADD R36, R110, R7 ;  /* 0x000000076e247221 */ /* 0x004fe20000000000 */
[----:B------:R-:W-:Y:S01]  /*37d0*/  F2FP.PACK_AB R6, R92, R91 ;  /* 0x0000005b5c06723e */ /* 0x000fe200000000ff */
[----:B------:R-:W-:Y:S01]  /*37e0*/  FADD R100, R142, R9 ;  /* 0x000000098e647221 */ /* 0x000fe20000000000 */
[----:B------:R-:W2:Y:S01]  /*37f0*/  MUFU.EX2 R41, R132 ;  /* 0x0000008400297308 */ /* 0x000ea20000000800 */
[----:B------:R-:W-:Y:S02]  /*3800*/  FMUL R130, R130, 1.4426950216293334961 ;  /* 0x3fb8aa3b82827820 */ /* 0x000fe40000400000 */
[----:B------:R-:W-:Y:S01]  /*3810*/  FADD R97, R106, R11 ;  /* 0x0000000b6a617221 */ /* 0x000fe20000000000 */
[----:B------:R-:W-:Y:S01]  /*3820*/  HMMA.16816.F32 R12, R68, R38, R12 ;  /* 0x00000026440c723c */ /* 0x000fe2000000180c */
[----:B------:R-:W-:Y:S01]  /*3830*/  FADD R143, R143, -R66 ;  /* 0x800000428f8f7221 */ /* 0x000fe20000000000 */
[----:B------:R-:W4:Y:S01]  /*3840*/  LDSM.16.M88.4 R8, [R44+0x2000] ;  /* 0x002000002c08783b */ /* 0x000f220000000200 */
[----:B------:R-:W-:Y:S01]  /*3850*/  FMUL R108, R161, 1.4426950216293334961 ;  /* 0x3fb8aa3ba16c7820 */ /* 0x000fe20000400000 */
[----:B------:R-:W0:Y:S01]  /*3860*/  MUFU.EX2 R67, R67 ;  /* 0x0000004300437308 */ /* 0x000e220000000800 */
[----:B------:R-:W-:-:S02]  /*3870*/  FMUL R126, R126, 1.4426950216293334961 ;  /* 0x3fb8aa3b7e7e7820 */ /* 0x000fc40000400000 */
[----:B------:R-:W-:Y:S02]  /*3880*/  FADD R40, R92, R37 ;  /* 0x000000255c287221 */ /* 0x000fe40000000000 */
[----:B-----5:R-:W-:Y:S02]  /*3890*/  FADD R91, R119, R36 ;  /* 0x00000024775b7221 */ /* 0x020fe40000000000 */
[----:B------:R-:W-:Y:S01]  /*38a0*/  HMMA.16816.F32 R36, R80, R38, R16 ;  /* 0x000000265024723c */ /* 0x000fe20000001810 */
[----:B------:R-:W5:Y:S01]  /*38b0*/  MUFU.EX2 R84, R84 ;  /* 0x0000005400547308 */ /* 0x000f620000000800 */
[----:B------:R-:W-:Y:S02]  /*38c0*/  FADD R124, R124, -R103 ;  /* 0x800000677c7c7221 */ /* 0x000fe40000000000 */
[----:B-1----:R-:W-:Y:S02]  /*38d0*/  FADD R92, R104, R97 ;  /* 0x00000061685c7221 */ /* 0x002fe40000000000 */
[----:B------:R-:W-:-:S02]  /*38e0*/  FMUL R86, R143, 1.4426950216293334961 ;  /* 0x3fb8aa3b8f567820 */ /* 0x000fc40000400000 */
[----:B------:R-:W-:Y:S01]  /*38f0*/  FADD R17, R129, R100 ;  /* 0x0000006481117221 */ /* 0x000fe20000000000 */
[----:B------:R-:W1:Y:S01]  /*3900*/  MUFU.EX2 R105, R105 ;  /* 0x0000006900697308 */ /* 0x000e620000000800 */
[----:B------:R-:W-:Y:S01]  /*3910*/  FADD R145, R145, -R66 ;  /* 0x8000004291917221 */ /* 0x000fe20000000000 */
[----:B------:R-:W-:Y:S01]  /*3920*/  HMMA.16816.F32 R76, R68, R42, R76 ;  /* 0x0000002a444c723c */ /* 0x000fe2000000184c */
[----:B------:R-:W-:Y:S01]  /*3930*/  FADD R116, R116, -R103 ;  /* 0x8000006774747221 */ /* 0x000fe20000000000 */
[----:B------:R-:W1:Y:S04]  /*3940*/  LDSM.16.M88.4 R68, [R44+0x2400] ;  /* 0x002400002c44783b */ /* 0x000e680000000200 */
[----:B------:R-:W0:Y:S01]  /*3950*/  MUFU.EX2 R121, R130 ;  /* 0x0000008200797308 */ /* 0x000e220000000800 */
[----:B------:R-:W-:-:S02]  /*3960*/  FMUL R124, R124, 1.4426950216293334961 ;  /* 0x3fb8aa3b7c7c7820 */ /* 0x000fc40000400000 */
[----:B------:R-:W-:Y:S02]  /*3970*/  FADD R18, R138, R17 ;  /* 0x000000118a127221 */ /* 0x000fe40000000000 */
[----:B------:R-:W-:-:S03]  /*3980*/  FADD R19, R93, R92 ;  /* 0x0000005c5d137221 */ /* 0x000fc60000000000 */
[----:B------:R-:W1:Y:S01]  /*3990*/  MUFU.EX2 R88, R88 ;  /* 0x0000005800587308 */ /* 0x000e620000000800 */
[----:B------:R-:W-:Y:S01]  /*39a0*/  FMUL R95, R145, 1.4426950216293334961 ;  /* 0x3fb8aa3b915f7820 */ /* 0x000fe20000400000 */
[----:B------:R-:W-:Y:S01]  /*39b0*/  F2FP.PACK_AB R5, R123, R120 ;  /* 0x000000787b05723e */ /* 0x000fe200000000ff */
[----:B------:R-:W-:Y:S01]  /*39c0*/  FMUL R116, R116, 1.4426950216293334961 ;  /* 0x3fb8aa3b74747820 */ /* 0x000fe20000400000 */
[----:B------:R-:W-:-:S04]  /*39d0*/  F2FP.PACK_AB R17, R93, R104 ;  /* 0x000000685d11723e */ /* 0x000fc800000000ff */
[----:B------:R-:W1:Y:S01]  /*39e0*/  MUFU.EX2 R108, R108 ;  /* 0x0000006c006c7308 */ /* 0x000e620000000800 */
[----:B0-----:R-:W-:Y:S02]  /*39f0*/  FADD R93, R117, R18 ;  /* 0x00000012755d7221 */ /* 0x001fe40000000000 */
[----:B---3--:R-:W-:-:S05]  /*3a00*/  FADD R92, R136, R19 ;  /* 0x00000013885c7221 */ /* 0x008fca0000000000 */
[----:B------:R-:W0:Y:S01]  /*3a10*/  MUFU.EX2 R126, R126 ;  /* 0x0000007e007e7308 */ /* 0x000e220000000800 */
[----:B------:R-:W-:Y:S02]  /*3a20*/  FADD R18, R134, R93 ;  /* 0x0000005d86127221 */ /* 0x000fe40000000000 */
[----:B--2---:R-:W-:-:S05]  /*3a30*/  FADD R92, R41, R92 ;  /* 0x0000005c295c7221 */ /* 0x004fca0000000000 */
[----:B------:R-:W2:Y:S01]  /*3a40*/  MUFU.EX2 R86, R86 ;  /* 0x0000005600567308 */ /* 0x000ea20000000800 */
[----:B------:R-:W-:-:S07]  /*3a50*/  FADD R19, R67, R40 ;  /* 0x0000002843137221 */ /* 0x000fce0000000000 */
[----:B------:R-:W3:Y:S01]  /*3a60*/  MUFU.EX2 R123, R124 ;  /* 0x0000007c007b7308 */ /* 0x000ee20000000800 */
[----:B------:R-:W-:Y:S01]  /*3a70*/  HMMA.16816.F32 R72, R80, R42, R72 ;  /* 0x0000002a5048723c */ /* 0x000fe20000001848 */
[----:B-----5:R-:W-:-:S06]  /*3a80*/  FADD R40, R84, R91 ;  /* 0x0000005b54287221 */ /* 0x020fcc0000000000 */
[----:B------:R-:W5:Y:S01]  /*3a90*/  MUFU.EX2 R90, R90 ;  /* 0x0000005a005a7308 */ /* 0x000f620000000800 */
[----:B-1----:R-:W-:Y:S02]  /*3aa0*/  FADD R43, R105, R18 ;  /* 0x00000012692b7221 */ /* 0x002fe40000000000 */
[----:B------:R-:W-:-:S05]  /*3ab0*/  FADD R81, R121, R92 ;  /* 0x0000005c79517221 */ /* 0x000fca0000000000 */
[----:B------:R-:W1:Y:S01]  /*3ac0*/  MUFU.EX2 R95, R95 ;  /* 0x0000005f005f7308 */ /* 0x000e620000000800 */
[----:B------:R-:W-:-:S07]  /*3ad0*/  FADD R18, R88, R19 ;  /* 0x0000001358127221 */ /* 0x000fce0000000000 */
[----:B------:R-:W1:Y:S01]  /*3ae0*/  MUFU.EX2 R122, R122 ;  /* 0x0000007a007a7308 */ /* 0x000e620000000800 */
[----:B------:R-:W-:-:S07]  /*3af0*/  FADD R19, R87, R40 ;  /* 0x0000002857137221 */ /* 0x000fce0000000000 */
[----:B------:R-:W4:Y:S01]  /*3b00*/  MUFU.EX2 R116, R116 ;  /* 0x0000007400747308 */ /* 0x000f220000000800 */
[----:B------:R-:W-:Y:S02]  /*3b10*/  FADD R40, R108, R43 ;  /* 0x0000002b6c287221 */ /* 0x000fe40000000000 */
[----:B0-----:R-:W-:Y:S02]  /*3b20*/  FADD R42, R126, R81 ;  /* 0x000000517e2a7221 */ /* 0x001fe40000000000 */
[----:B------:R-:W-:Y:S02]  /*3b30*/  FADD R43, R85, R18 ;  /* 0x00000012552b7221 */ /* 0x000fe40000000000 */
[----:B--2---:R-:W-:Y:S02]  /*3b40*/  FADD R18, R86, R19 ;  /* 0x0000001356127221 */ /* 0x004fe40000000000 */
[----:B------:R-:W-:Y:S02]  /*3b50*/  FADD R19, R107, R40 ;  /* 0x000000286b137221 */ /* 0x000fe40000000000 */
[----:B---3--:R-:W-:-:S02]  /*3b60*/  FADD R81, R123, R42 ;  /* 0x0000002a7b517221 */ /* 0x008fc40000000000 */
[----:B-----5:R-:W-:Y:S02]  /*3b70*/  FADD R43, R90, R43 ;  /* 0x0000002b5a2b7221 */ /* 0x020fe40000000000 */
[----:B-1----:R-:W-:Y:S02]  /*3b80*/  FADD R40, R95, R18 ;  /* 0x000000125f287221 */ /* 0x002fe40000000000 */
[----:B------:R-:W-:Y:S02]  /*3b90*/  FADD R42, R122, R19 ;  /* 0x000000137a2a7221 */ /* 0x000fe40000000000 */
[----:B----4-:R-:W-:Y:S01]  /*3ba0*/  FADD R81, R116, R81 ;  /* 0x0000005174517221 */ /* 0x010fe20000000000 */
[----:B------:R-:W0:Y:S01]  /*3bb0*/  SHFL.BFLY PT, R80, R43, 0x2, 0x1f ;  /* 0x0c401f002b507f89 */ /* 0x000e2200000e0000 */
[----:B------:R-:W-:-:S03]  /*3bc0*/  F2FP.PACK_AB R7, R119, R110 ;  /* 0x0000006e7707723e */ /* 0x000fc600000000ff */
[----:B------:R-:W1:Y:S04]  /*3bd0*/  SHFL.BFLY PT, R83, R40, 0x2, 0x1f ;  /* 0x0c401f0028537f89 */ /* 0x000e6800000e0000 */
[----:B------:R-:W2:Y:S04]  /*3be0*/  SHFL.BFLY PT, R91, R42, 0x2, 0x1f ;  /* 0x0c401f002a5b7f89 */ /* 0x000ea800000e0000 */
[----:B------:R-:W3:Y:S01]  /*3bf0*/  SHFL.BFLY PT, R82, R81, 0x2, 0x1f ;  /* 0x0c401f0051527f89 */ /* 0x000ee200000e0000 */
[----:B------:R-:W-:Y:S02]  /*3c00*/  F2FP.PACK_AB R16, R138, R129 ;  /* 0x000000818a10723e */ /* 0x000fe400000000ff */
[----:B------:R-:W-:-:S02]  /*3c10*/  F2FP.PACK_AB R18, R134, R117 ;  /* 0x000000758612723e */ /* 0x000fc400000000ff */
[----:B------:R-:W-:Y:S01]  /*3c20*/  F2FP.PACK_AB R19, R41, R136 ;  /* 0x000000882913723e */ /* 0x000fe200000000ff */
[C---:B------:R-:W-:Y:S08]  /*3c30*/  HMMA.16816.F32 R12, R4.reuse, R8, R12 ;  /* 0x00000008040c723c */ /* 0x040ff0000000180c */
[----:B------:R-:W-:Y:S08]  /*3c40*/  HMMA.16816.F32 R76, R4, R68, R76 ;  /* 0x00000044044c723c */ /* 0x000ff0000000184c */
[----:B------:R-:W-:Y:S01]  /*3c50*/  HMMA.16816.F32 R36, R16, R8, R36 ;  /* 0x000000081024723c */ /* 0x000fe20000001824 */
[----:B0-----:R-:W-:-:S02]  /*3c60*/  FADD R80, R43, R80 ;  /* 0x000000502b507221 */ /* 0x001fc40000000000 */
[----:B-1----:R-:W-:Y:S02]  /*3c70*/  FADD R83, R40, R83 ;  /* 0x0000005328537221 */ /* 0x002fe40000000000 */
[----:B--2---:R-:W-:Y:S02]  /*3c80*/  FADD R91, R42, R91 ;  /* 0x0000005b2a5b7221 */ /* 0x004fe40000000000 */
[----:B---3--:R-:W-:Y:S01]  /*3c90*/  FADD R82, R81, R82 ;  /* 0x0000005251527221 */ /* 0x008fe20000000000 */
[----:B------:R-:W-:Y:S01]  /*3ca0*/  F2FP.PACK_AB R4, R88, R67 ;  /* 0x000000435804723e */ /* 0x000fe200000000ff */
[----:B------:R-:W-:Y:S01]  /*3cb0*/  UIADD3 UR4, UP0, UR4, 0x40, URZ ;  /* 0x0000004004047890 */ /* 0x000fe2000ff1e03f */
[----:B------:R-:W-:Y:S02]  /*3cc0*/  F2FP.PACK_AB R5, R87, R84 ;  /* 0x000000545705723e */ /* 0x000fe400000000ff */
[----:B------:R-:W-:Y:S02]  /*3cd0*/  F2FP.PACK_AB R6, R90, R85 ;  /* 0x000000555a06723e */ /* 0x000fe400000000ff */
[----:B------:R-:W-:Y:S01]  /*3ce0*/  F2FP.PACK_AB R7, R95, R86 ;  /* 0x000000565f07723e */ /* 0x000fe200000000ff */
[----:B------:R-:W0:Y:S01]  /*3cf0*/  SHFL.BFLY PT, R41, R80, 0x1, 0x1f ;  /* 0x0c201f0050297f89 */ /* 0x000e2200000e0000 */
[----:B------:R-:W-:Y:S01]  /*3d00*/  F2FP.PACK_AB R120, R108, R105 ;  /* 0x000000696c78723e */ /* 0x000fe200000000ff */
[----:B------:R-:W-:Y:S01]  /*3d10*/  HMMA.16816.F32 R72, R16, R68, R72 ;  /* 0x000000441048723c */ /* 0x000fe20000001848 */
[----:B------:R-:W-:Y:S01]  /*3d20*/  F2FP.PACK_AB R121, R126, R121 ;  /* 0x000000797e79723e */ /* 0x000fe200000000ff */
[----:B------:R-:W1:Y:S01]  /*3d30*/  SHFL.BFLY PT, R40, R83, 0x1, 0x1f ;  /* 0x0c201f0053287f89 */ /* 0x000e6200000e0000 */
[----:B------:R-:W-:-:S02]  /*3d40*/  F2FP.PACK_AB R122, R122, R107 ;  /* 0x0000006b7a7a723e */ /* 0x000fc400000000ff */
[----:B------:R-:W-:Y:S01]  /*3d50*/  F2FP.PACK_AB R123, R116, R123 ;  /* 0x0000007b747b723e */ /* 0x000fe200000000ff */
[----:B------:R-:W2:Y:S01]  /*3d60*/  SHFL.BFLY PT, R42, R91, 0x1, 0x1f ;  /* 0x0c201f005b2a7f89 */ /* 0x000ea200000e0000 */
[----:B------:R-:W-:-:S03]  /*3d70*/  UIADD3.X UR5, URZ, UR5, URZ, UP0, !UPT ;  /* 0x000000053f057290 */ /* 0x000fc600087fe43f */
[----:B------:R-:W3:Y:S01]  /*3d80*/  SHFL.BFLY PT, R43, R82, 0x1, 0x1f ;  /* 0x0c201f00522b7f89 */ /* 0x000ee200000e0000 */
[----:B------:R-:W-:Y:S01]  /*3d90*/  HMMA.16816.F32 R16, R4, R10, R12 ;  /* 0x0000000a0410723c */ /* 0x000fe2000000180c */
[----:B------:R-:W-:-:S07]  /*3da0*/  ISETP.LE.U32.AND P0, PT, R114, UR4, PT ;  /* 0x0000000472007c0c */ /* 0x000fce000bf03070 */
[----:B------:R-:W-:Y:S08]  /*3db0*/  HMMA.16816.F32 R12, R4, R70, R76 ;  /* 0x00000046040c723c */ /* 0x000ff0000000184c */
[----:B------:R-:W-:Y:S07]  /*3dc0*/  HMMA.16816.F32 R4, R120, R10, R36 ;  /* 0x0000000a7804723c */ /* 0x000fee0000001824 */
[----:B------:R-:W-:-:S05]  /*3dd0*/  IMAD.U32 R37, RZ, RZ, UR5 ;  /* 0x00000005ff257e24 */ /* 0x000fca000f8e00ff */
[----:B------:R-:W-:Y:S01]  /*3de0*/  ISETP.GE.U32.AND.EX P0, PT, R37, RZ, PT, P0 ;  /* 0x000000ff2500720c */ /* 0x000fe20003f06100 */
[----:B------:R-:W-:Y:S01]  /*3df0*/  IMAD.MOV.U32 R36, RZ, RZ, 0x40 ;  /* 0x00000040ff247424 */ /* 0x000fe200078e00ff */
[----:B------:R-:W-:Y:S01]  /*3e00*/  HMMA.16816.F32 R8, R120, R70, R72 ;  /* 0x000000467808723c */ /* 0x000fe20000001848 */
[----:B0-----:R-:W-:Y:S02]  /*3e10*/  FADD R41, R80, R41 ;  /* 0x0000002950297221 */ /* 0x001fe40000000000 */
[----:B-1----:R-:W-:Y:S02]  /*3e20*/  FADD R40, R83, R40 ;  /* 0x0000002853287221 */ /* 0x002fe40000000000 */
[----:B--2---:R-:W-:Y:S02]  /*3e30*/  FADD R42, R91, R42 ;  /* 0x0000002a5b2a7221 */ /* 0x004fe40000000000 */
[----:B---3--:R-:W-:Y:S01]  /*3e40*/  FADD R43, R82, R43 ;  /* 0x0000002b522b7221 */ /* 0x008fe20000000000 */
[----:B------:R-:W-:Y:S01]  /*3e50*/  MOV R118, R65 ;  /* 0x0000004100767202 */ /* 0x000fe20000000f00 */
[C---:B------:R-:W-:Y:S01]  /*3e60*/  IMAD R53, R36.reuse, c[0x0][0x1b4], R53 ;  /* 0x00006d0024357a24 */ /* 0x040fe200078e0235 */
[----:B------:R-:W-:Y:S01]  /*3e70*/  MOV R112, R103 ;  /* 0x0000006700707202 */ /* 0x000fe20000000f00 */
[----:B------:R-:W-:-:S02]  /*3e80*/  IMAD R55, R36, c[0x0][0x1a4], R55 ;  /* 0x0000690024377a24 */ /* 0x000fc400078e0237 */
[----:B------:R-:W-:Y:S02]  /*3e90*/  FFMA R64, R89, R64, R41 ;  /* 0x0000004059407223 */ /* 0x000fe40000000029 */
[----:B------:R-:W-:Y:S02]  /*3ea0*/  FFMA R63, R96, R63, R40 ;  /* 0x0000003f603f7223 */ /* 0x000fe40000000028 */
[----:B------:R-:W-:Y:S02]  /*3eb0*/  FFMA R62, R109, R62, R42 ;  /* 0x0000003e6d3e7223 */ /* 0x000fe4000000002a */
[----:B------:R-:W-:Y:S02]  /*3ec0*/  FFMA R61, R98, R61, R43 ;  /* 0x0000003d623d7223 */ /* 0x000fe4000000002b */
[----:B------:R-:W-:Y:S02]  /*3ed0*/  IMAD.MOV.U32 R117, RZ, RZ, R66 ;  /* 0x000000ffff757224 */ /* 0x000fe400078e0042 */
[----:B------:R-:W-:Y:S01]  /*3ee0*/  IMAD.MOV.U32 R113, RZ, RZ, R94 ;  /* 0x000000ffff717224 */ /* 0x000fe200078e005e */
[----:B------:R-:W-:Y:S01]  /*3ef0*/  @P0 CALL.REL.NOINC `(.L_x_0) ;  /* 0x0000001000000944 */ /* 0x000fe20003c00000 */
[----:B------:R-:W-:Y:S05]  /*3f00*/  BRA `(.L_x_1) ;  /* 0xffffcf4000007947 */ /* 0x000fea000383ffff */
.L_x_0:
[----:B------:R-:W-:Y:S01]  /*3f10*/  MOV R21, R13 ;  /* 0x0000000d00157202 */ /* 0x000fe20000000f00 */
[----:B------:R-:W-:Y:S01]  /*3f20*/  IMAD.MOV.U32 R44, RZ, RZ, R14 ;  /* 0x000000ffff2c7224 */ /* 0x000fe200078e000e */
[----:B------:R-:W-:Y:S01]  /*3f30*/  FSETP.GEU.AND P3, PT, R64, 1.175494350822287508e-38, PT ;  /* 0x008000004000780b */ /* 0x000fe20003f6e000 */
[----:B------:R-:W-:Y:S01]  /*3f40*/  IMAD R13, R34, c[0x0][0x1c0], RZ ;  /* 0x00007000220d7a24 */ /* 0x000fe200078e02ff */
[----:B------:R-:W-:Y:S01]  /*3f50*/  FSETP.GEU.AND P6, PT, R63, 1.175494350822287508e-38, PT ;  /* 0x008000003f00780b */ /* 0x000fe20003fce000 */
[----:B------:R-:W-:Y:S01]  /*3f60*/  IMAD R14, R35, c[0x0][0x1c4], RZ ;  /* 0x00007100230e7a24 */ /* 0x000fe200078e02ff */
[----:B------:R-:W-:Y:S01]  /*3f70*/  MOV R38, R5 ;  /* 0x0000000500267202 */ /* 0x000fe20000000f00 */
[----:B------:R-:W-:Y:S01]  /*3f80*/  IMAD.SHL.U32 R2, R13, 0x2, RZ ;  /* 0x000000020d027824 */ /* 0x000fe200078e00ff */
[----:B------:R-:W-:Y:S01]  /*3f90*/  MOV R26, R7 ;  /* 0x00000007001a7202 */ /* 0x000fe20000000f00 */
[----:B------:R-:W-:Y:S01]  /*3fa0*/  IMAD.MOV.U32 R40, RZ, RZ, R4 ;  /* 0x000000ffff287224 */ /* 0x000fe200078e0004 */
[----:B------:R-:W-:Y:S01]  /*3fb0*/  SHF.L.U32 R3, R14, 0x1, RZ ;  /* 0x000000010e037819 */ /* 0x000fe200000006ff */
[----:B------:R-:W-:Y:S01]  /*3fc0*/  FMUL R4, R63, 8388608 ;  /* 0x4b0000003f047820 */ /* 0x000fe20000400000 */
[C---:B------:R-:W-:Y:S01]  /*3fd0*/  LOP3.LUT R7, R0.reuse, 0xf0, RZ, 0xc0, !PT ;  /* 0x000000f000077812 */ /* 0x040fe200078ec0ff */
[----:B------:R-:W-:Y:S01]  /*3fe0*/  IMAD.SHL.U32 R5, R0, 0x8, RZ ;  /* 0x0000000800057824 */ /* 0x000fe200078e00ff */
[----:B------:R-:W-:Y:S01]  /*3ff0*/  IADD3 R2, P4, P5, R3, c[0x0][0x178], R2 ;  /* 0x00005e0003027a10 */ /* 0x000fe20007d9e002 */
[----:B------:R-:W-:Y:S01]  /*4000*/  FMUL R3, R64, 8388608 ;  /* 0x4b00000040037820 */ /* 0x000fe20000400000 */
[----:B------:R-:W-:Y:S01]  /*4010*/  FSEL R33, R4, R63, !P6 ;  /* 0x0000003f04217208 */ /* 0x000fe20007000000 */
[----:B------:R-:W-:Y:S01]  /*4020*/  IMAD.MOV.U32 R28, RZ, RZ, R6 ;  /* 0x000000ffff1c7224 */ /* 0x000fe200078e0006 */
[C---:B------:R-:W-:Y:S01]  /*4030*/  FSETP.GEU.AND P0, PT, R62.reuse, 1.175494350822287508e-38, PT ;  /* 0x008000003e00780b */ /* 0x040fe20003f0e000 */
[----:B------:R-:W-:Y:S01]  /*4040*/  IMAD.MOV.U32 R36, RZ, RZ, R8 ;  /* 0x000000ffff247224 */ /* 0x000fe200078e0008 */
[----:B------:R-:W-:Y:S01]  /*4050*/  FSEL R31, R3, R64, !P3 ;  /* 0x00000040031f7208 */ /* 0x000fe20005800000 */
[----:B------:R-:W-:Y:S01]  /*4060*/  FMUL R6, R62, 8388608 ;  /* 0x4b0000003e067820 */ /* 0x000fe20000400000 */
[----:B------:R-:W-:Y:S01]  /*4070*/  LOP3.LUT R8, R0, 0xc, RZ, 0xc0, !PT ;  /* 0x0000000c00087812 */ /* 0x000fe200078ec0ff */
[----:B------:R-:W-:Y:S01]  /*4080*/  IMAD.MOV.U32 R24, RZ, RZ, R10 ;  /* 0x000000ffff187224 */ /* 0x000fe200078e000a */
[----:B------:R-:W-:Y:S01]  /*4090*/  IADD3 R3, R31, -0x3f3504f3, RZ ;  /* 0xc0cafb0d1f037810 */ /* 0x000fe20007ffe0ff */
[----:B------:R-:W-:Y:S01]  /*40a0*/  IMAD R45, R46, 0x2, R45 ;  /* 0x000000022e2d7824 */ /* 0x000fe200078e022d */
[----:B------:R-:W-:Y:S01]  /*40b0*/  MOV R25, R17 ;  /* 0x0000001100197202 */ /* 0x000fe20000000f00 */
[----:B------:R-:W-:Y:S01]  /*40c0*/  IMAD.MOV.U32 R17, RZ, RZ, R12 ;  /* 0x000000ffff117224 */ /* 0x000fe200078e000c */
[----:B------:R-:W-:Y:S01]  /*40d0*/  LOP3.LUT R4, R3, 0xff800000, RZ, 0xc0, !PT ;  /* 0xff80000003047812 */ /* 0x000fe200078ec0ff */
[----:B------:R-:W-:Y:S01]  /*40e0*/  IMAD.MOV.U32 R27, RZ, RZ, R16 ;  /* 0x000000ffff1b7224 */ /* 0x000fe200078e0010 */
[----:B------:R-:W-:Y:S01]  /*40f0*/  LOP3.LUT R10, R5, 0x38, RZ, 0xc0, !PT ;  /* 0x00000038050a7812 */ /* 0x000fe200078ec0ff */
[----:B------:R-:W-:Y:S01]  /*4100*/  IMAD.MOV.U32 R50, RZ, RZ, R18 ;  /* 0x000000ffff327224 */ /* 0x000fe200078e0012 */
[----:B------:R-:W-:Y:S01]  /*4110*/  IADD3 R3, R33, -0x3f3504f3, RZ ;  /* 0xc0cafb0d21037810 */ /* 0x000fe20007ffe0ff */
[----:B------:R-:W0:Y:S01]  /*4120*/  I2F R5, R4 ;  /* 0x0000000400057306 */ /* 0x000e220000201400 */
[----:B------:R-:W-:Y:S01]  /*4130*/  MOV R22, R11 ;  /* 0x0000000b00167202 */ /* 0x000fe20000000f00 */
[----:B------:R-:W-:Y:S01]  /*4140*/  IMAD.SHL.U32 R18, R45, 0x4, RZ ;  /* 0x000000042d127824 */ /* 0x000fe200078e00ff */
[--C-:B------:R-:W-:Y:S01]  /*4150*/  SHF.R.S32.HI R12, RZ, 0x4, R0.reuse ;  /* 0x00000004ff0c7819 */ /* 0x100fe20000011400 */
[----:B------:R-:W-:Y:S01]  /*4160*/  IMAD.HI R13, R13, 0x2, RZ ;  /* 0x000000020d0d7827 */ /* 0x000fe200078e02ff */
[----:B------:R-:W-:Y:S01]  /*4170*/  SHF.R.U32.HI R11, RZ, 0x1, R0 ;  /* 0x00000001ff0b7819 */ /* 0x000fe20000011600 */
[----:B------:R-:W-:Y:S01]  /*4180*/  BAR.SYNC.DEFER_BLOCKING 0x0 ;  /* 0x0000000000007b1d */ /* 0x000fe20000010000 */
[----:B------:R-:W-:Y:S01]  /*4190*/  MOV R42, R15 ;  /* 0x0000000f002a7202 */ /* 0x000fe20000000f00 */
[----:B------:R-:W-:Y:S01]  /*41a0*/  IMAD R15, R8, 0x40, R7 ;  /* 0x00000040080f7824 */ /* 0x000fe200078e0207 */
[----:B------:R-:W-:Y:S01]  /*41b0*/  FSEL R52, R6, R62, !P0 ;  /* 0x0000003e06347208 */ /* 0x000fe20004000000 */
[----:B------:R-:W-:Y:S01]  /*41c0*/  IMAD.HI R16, R14, 0x2, RZ ;  /* 0x000000020e107827 */ /* 0x000fe200078e02ff */
[----:B------:R-:W-:-:S02]  /*41d0*/  FSEL R0, RZ, -23, P3 ;  /* 0xc1b80000ff007808 */ /* 0x000fc40001800000 */
[----:B------:R-:W-:Y:S01]  /*41e0*/  LEA R20, R7, R10, 0x2 ;  /* 0x0000000a07147211 */ /* 0x000fe200078e10ff */
[----:B------:R-:W-:Y:S01]  /*41f0*/  FMUL R7, R61, 8388608 ;  /* 0x4b0000003d077820 */ /* 0x000fe20000400000 */
[----:B------:R-:W-:Y:S01]  /*4200*/  LOP3.LUT R6, R3, 0xff800000, RZ, 0xc0, !PT ;  /* 0xff80000003067812 */ /* 0x000fe200078ec0ff */
[----:B0-----:R-:W-:Y:S01]  /*4210*/  FFMA.FTZ R0, R5, 1.1920928955078125e-07, R0 ;  /* 0x3400000005007823 */ /* 0x001fe20000010000 */
[C---:B------:R-:W-:Y:S01]  /*4220*/  FSETP.GT.AND P3, PT, |R61|.reuse, 8.50705917302346158658e+37, PT ;  /* 0x7e8000003d00780b */ /* 0x040fe20003f64200 */
[----:B------:R-:W-:Y:S01]  /*4230*/  IMAD.MOV.U32 R51, RZ, RZ, c[0x0][0x1c8] ;  /* 0x00007200ff337624 */ /* 0x000fe200078e00ff */
[----:B------:R-:W-:Y:S01]  /*4240*/  FSETP.GEU.AND P1, PT, R61, 1.175494350822287508e-38, PT ;  /* 0x008000003d00780b */ /* 0x000fe20003f2e000 */
[----:B------:R-:W-:Y:S01]  /*4250*/  IMAD R34, R34, c[0x0][0x1cc], RZ ;  /* 0x0000730022227a24 */ /* 0x000fe200078e02ff */
[----:B------:R-:W-:Y:S01]  /*4260*/  LEA R48, R8, R48, 0x1 ;  /* 0x0000003008307211 */ /* 0x000fe200078e08ff */
[----:B------:R-:W-:Y:S01]  /*4270*/  IMAD R53, R51, 0x12, RZ ;  /* 0x0000001233357824 */ /* 0x000fe200078e02ff */
[----:B------:R-:W0:Y:S01]  /*4280*/  I2F R8, R6 ;  /* 0x0000000600087306 */ /* 0x000e220000201400 */
[----:B------:R-:W-:Y:S01]  /*4290*/  FSETP.GEU.AND P2, PT, |R61|, 1.175494350822287508e-38, PT ;  /* 0x008000003d00780b */ /* 0x000fe20003f4e200 */
[C---:B------:R-:W-:Y:S01]  /*42a0*/  IMAD R55, R51.reuse, 0x14, RZ ;  /* 0x0000001433377824 */ /* 0x040fe200078e02ff */
[----:B------:R-:W-:Y:S01]  /*42b0*/  IADD3 R3, R52, -0x3f3504f3, RZ ;  /* 0xc0cafb0d34037810 */ /* 0x000fe20007ffe0ff */
[----:B------:R-:W-:Y:S01]  /*42c0*/  IMAD R57, R51, 0x16, RZ ;  /* 0x0000001633397824 */ /* 0x000fe200078e02ff */
[----:B------:R-:W-:Y:S01]  /*42d0*/  FSEL R41, R7, R61, !P1 ;  /* 0x0000003d07297208 */ /* 0x000fe20004800000 */
[----:B------:R-:W-:Y:S01]  /*42e0*/  IMAD R59, R51, 0x18, RZ ;  /* 0x00000018333b7824 */ /* 0x000fe200078e02ff */
[----:B------:R-:W-:Y:S01]  /*42f0*/  MOV R32, R9 ;  /* 0x0000000900207202 */ /* 0x000fe20000000f00 */
[----:B------:R-:W-:Y:S01]  /*4300*/  @P3 FMUL R61, R61, 0.25 ;  /* 0x3e8000003d3d3820 */ /* 0x000fe20000400000 */
[----:B------:R-:W-:Y:S01]  /*4310*/  LOP3.LUT R9, R3, 0xff800000, RZ, 0xc0, !PT ;  /* 0xff80000003097812 */ /* 0x000fe200078ec0ff */
[----:B------:R-:W-:Y:S01]  /*4320*/  @P3 FMUL R22, R22, 0.25 ;  /* 0x3e80000016163820 */ /* 0x000fe20000400000 */
[----:B------:R-:W-:Y:S01]  /*4330*/  IADD3 R3, R41, -0x3f3504f3, RZ ;  /* 0xc0cafb0d29037810 */ /* 0x000fe20007ffe0ff */
[----:B------:R-:W-:Y:S01]  /*4340*/  @P3 FMUL R24, R24, 0.25 ;  /* 0x3e80000018183820 */ /* 0x000fe20000400000 */
[----:B------:R-:W-:Y:S01]  /*4350*/  SGXT R7, R12, 0x1 ;  /* 0x000000010c07781a */ /* 0x000fe20000000200 */
[----:B------:R-:W-:Y:S01]  /*4360*/  @P3 FMUL R26, R26, 0.25 ;  /* 0x3e8000001a1a3820 */ /* 0x000fe20000400000 */
[----:B------:R-:W-:Y:S01]  /*4370*/  LOP3.LUT R11, R11, 0x4, RZ, 0xc0, !PT ;  /* 0x000000040b0b7812 */ /* 0x000fe200078ec0ff */
[----:B------:R-:W-:Y:S01]  /*4380*/  @P3 FMUL R28, R28, 0.25 ;  /* 0x3e8000001c1c3820 */ /* 0x000fe20000400000 */
[----:B------:R-:W-:Y:S01]  /*4390*/  LOP3.LUT R12, R3, 0xff800000, RZ, 0xc0, !PT ;  /* 0xff800000030c7812 */ /* 0x000fe200078ec0ff */
[----:B------:R-:W-:Y:S01]  /*43a0*/  @!P2 FMUL R61, R61, 16777216 ;  /* 0x4b8000003d3da820 */ /* 0x000fe20000400000 */
[----:B------:R-:W-:Y:S01]  /*43b0*/  LOP3.LUT R30, R18, 0x808, R7, 0x78, !PT ;  /* 0x00000808121e7812 */ /* 0x000fe200078e7807 */
[----:B------:R-:W-:Y:S01]  /*43c0*/  IMAD.IADD R39, R11, 0x1, R20 ;  /* 0x000000010b277824 */ /* 0x000fe200078e0214 */
[----:B------:R-:W-:Y:S01]  /*43d0*/  IADD3.X R3, R16, c[0x0][0x17c], R13, P4, P5 ;  /* 0x00005f0010037a10 */ /* 0x000fe200027ea40d */
[----:B------:R1:W2:Y:S01]  /*43e0*/  I2F R10, R9 ;  /* 0x00000009000a7306 */ /* 0x0002a20000201400 */
[----:B------:R-:W-:Y:S01]  /*43f0*/  FSEL R5, RZ, -23, P6 ;  /* 0xc1b80000ff057808 */ /* 0x000fe20003000000 */
[----:B------:R-:W-:Y:S01]  /*4400*/  @!P2 FMUL R22, R22, 16777216 ;  /* 0x4b8000001616a820 */ /* 0x000fe20000400000 */
[----:B------:R-:W-:Y:S01]  /*4410*/  FSEL R7, RZ, -23, P0 ;  /* 0xc1b80000ff077808 */ /* 0x000fe20000000000 */
[----:B------:R-:W-:Y:S01]  /*4420*/  @!P2 FMUL R24, R24, 16777216 ;  /* 0x4b8000001818a820 */ /* 0x000fe20000400000 */
[----:B------:R-:W-:Y:S01]  /*4430*/  FSETP.GT.AND P5, PT, |R64|, 8.50705917302346158658e+37, PT ;  /* 0x7e8000004000780b */ /* 0x000fe20003fa4200 */
[----:B0-----:R-:W-:Y:S01]  /*4440*/  FFMA.FTZ R8, R8, 1.1920928955078125e-07, R5 ;  /* 0x3400000008087823 */ /* 0x001fe20000010005 */
[----:B------:R-:W-:Y:S01]  /*4450*/  FSETP.GT.AND P0, PT, |R62|, 8.50705917302346158658e+37, PT ;  /* 0x7e8000003e00780b */ /* 0x000fe20003f04200 */
[----:B------:R0:W3:Y:S01]  /*4460*/  I2F R14, R12 ;  /* 0x0000000c000e7306 */ /* 0x0000e20000201400 */
[----:B------:R-:W-:Y:S01]  /*4470*/  FSEL R11, RZ, -23, P1 ;  /* 0xc1b80000ff0b7808 */ /* 0x000fe20000800000 */
[----:B------:R-:W-:Y:S01]  /*4480*/  @!P2 FMUL R26, R26, 16777216 ;  /* 0x4b8000001a1aa820 */ /* 0x000fe20000400000 */
[----:B------:R-:W-:Y:S01]  /*4490*/  FSETP.GEU.AND P1, PT, |R64|, 1.175494350822287508e-38, PT ;  /* 0x008000004000780b */ /* 0x000fe20003f2e200 */
[----:B------:R-:W-:Y:S01]  /*44a0*/  @!P2 FMUL R28, R28, 16777216 ;  /* 0x4b8000001c1ca820 */ /* 0x000fe20000400000 */
[----:B------:R-:W-:Y:S01]  /*44b0*/  FSETP.GEU.AND P2, PT, |R62|, 1.175494350822287508e-38, PT ;  /* 0x008000003e00780b */ /* 0x000fe20003f4e200 */
[----:B-1----:R-:W-:Y:S01]  /*44c0*/  IMAD.IADD R9, R52, 0x1, -R9 ;  /* 0x0000000134097824 */ /* 0x002fe200078e0a09 */
[C---:B------:R-:W-:Y:S01]  /*44d0*/  FSETP.GT.AND P4, PT, |R63|.reuse, 8.50705917302346158658e+37, PT ;  /* 0x7e8000003f00780b */ /* 0x040fe20003f84200 */
[----:B------:R-:W1:Y:S01]  /*44e0*/  MUFU.RCP R5, R61 ;  /* 0x0000003d00057308 */ /* 0x000e620000001000 */
[----:B------:R-:W-:Y:S01]  /*44f0*/  FSETP.GEU.AND P6, PT, |R63|, 1.175494350822287508e-38, PT ;  /* 0x008000003f00780b */ /* 0x000fe20003fce200 */
[----:B------:R-:W-:Y:S01]  /*4500*/  @P5 FMUL R64, R64, 0.25 ;  /* 0x3e80000040405820 */ /* 0x000fe20000400000 */
[----:B------:R-:W-:Y:S01]  /*4510*/  LEA R48, R15, R48, 0x3 ;  /* 0x000000300f307211 */ /* 0x000fe200078e18ff */
[----:B------:R-:W-:Y:S01]  /*4520*/  @P0 FMUL R62, R62, 0.25 ;  /* 0x3e8000003e3e0820 */ /* 0x000fe20000400000 */
[----:B------:R-:W-:Y:S01]  /*4530*/  MOV R46, R19 ;  /* 0x00000013002e7202 */ /* 0x000fe20000000f00 */
[----:B--2---:R-:W-:Y:S01]  /*4540*/  FFMA.FTZ R10, R10, 1.1920928955078125e-07, R7 ;  /* 0x340000000a0a7823 */ /* 0x004fe20000010007 */
[----:B------:R-:W-:Y:S01]  /*4550*/  IADD3 R4, R31, -R4, RZ ;  /* 0x800000041f047210 */ /* 0x000fe20007ffe0ff */
[----:B------:R-:W-:Y:S01]  /*4560*/  @!P1 FMUL R64, R64, 16777216 ;  /* 0x4b80000040409820 */ /* 0x000fe20000400000 */
[----:B0-----:R-:W-:Y:S01]  /*4570*/  IADD3 R12, R41, -R12, RZ ;  /* 0x8000000c290c7210 */ /* 0x001fe20007ffe0ff */
[----:B------:R-:W-:Y:S01]  /*4580*/  @!P2 FMUL R62, R62, 16777216 ;  /* 0x4b8000003e3ea820 */ /* 0x000fe20000400000 */
[----:B------:R-:W-:Y:S01]  /*4590*/  IADD3 R6, R33, -R6, RZ ;  /* 0x8000000621067210 */ /* 0x000fe20007ffe0ff */
[----:B------:R-:W-:Y:S01]  /*45a0*/  @P4 FMUL R63, R63, 0.25 ;  /* 0x3e8000003f3f4820 */ /* 0x000fe20000400000 */
[----:B------:R-:W0:Y:S01]  /*45b0*/  MUFU.RCP R16, R64 ;  /* 0x0000004000107308 */ /* 0x000e220000001000 */
[----:B---3--:R-:W-:Y:S01]  /*45c0*/  FFMA.FTZ R11, R14, 1.1920928955078125e-07, R11 ;  /* 0x340000000e0b7823 */ /* 0x008fe2000001000b */
[----:B------:R-:W-:Y:S01]  /*45d0*/  FSETP.NEU.AND P3, PT, R31, RZ, PT ;  /* 0x000000ff1f00720b */ /* 0x000fe20003f6d000 */
[----:B-1----:R-:W-:Y:S01]  /*45e0*/  FMUL R7, R5, R22 ;  /* 0x0000001605077220 */ /* 0x002fe20000400000 */
[----:B------:R-:W-:Y:S01]  /*45f0*/  LOP3.LUT R47, R47, 0x1f8, RZ, 0xc0, !PT ;  /* 0x000001f82f2f7812 */ /* 0x000fe200078ec0ff */
[----:B------:R-:W-:-:S02]  /*4600*/  FMUL R14, R5, R24 ;  /* 0x00000018050e7220 */ /* 0x000fc40000400000 */
[C---:B------:R-:W-:Y:S02]  /*4610*/  FMUL R15, R5.reuse, R26 ;  /* 0x0000001a050f7220 */ /* 0x040fe40000400000 */
[----:B------:R-:W-:Y:S02]  /*4620*/  FMUL R18, R5, R28 ;  /* 0x0000001c05127220 */ /* 0x000fe40000400000 */
[----:B------:R-:W1:Y:S01]  /*4630*/  MUFU.RCP R5, R62 ;  /* 0x0000003e00057308 */ /* 0x000e620000001000 */
[----:B------:R-:W-:Y:S02]  /*4640*/  @!P6 FMUL R63, R63, 16777216 ;  /* 0x4b8000003f3fe820 */ /* 0x000fe40000400000 */
[----:B------:R-:W-:Y:S01]  /*4650*/  @P5 FMUL R17, R17, 0.25 ;  /* 0x3e80000011115820 */ /* 0x000fe20000400000 */
[----:B------:R-:W-:Y:S01]  /*4660*/  F2FP.PACK_AB R18, R15, R18 ;  /* 0x000000120f12723e */ /* 0x000fe200000000ff */
[----:B------:R-:W-:Y:S02]  /*4670*/  @P0 FMUL R38, R38, 0.25 ;  /* 0x3e80000026260820 */ /* 0x000fe40000400000 */
[----:B------:R-:W-:Y:S01]  /*4680*/  @P0 FMUL R40, R40, 0.25 ;  /* 0x3e80000028280820 */ /* 0x000fe20000400000 */
[----:B------:R-:W2:Y:S01]  /*4690*/  MUFU.RCP R13, R63 ;  /* 0x0000003f000d7308 */ /* 0x000ea20000001000 */
[----:B------:R-:W-:-:S02]  /*46a0*/  @!P1 FMUL R17, R17, 16777216 ;  /* 0x4b80000011119820 */ /* 0x000fc40000400000 */
[----:B------:R-:W-:Y:S02]  /*46b0*/  @!P2 FMUL R38, R38, 16777216 ;  /* 0x4b8000002626a820 */ /* 0x000fe40000400000 */
[----:B------:R-:W-:Y:S02]  /*46c0*/  @!P2 FMUL R40, R40, 16777216 ;  /* 0x4b8000002828a820 */ /* 0x000fe40000400000 */
[----:B------:R-:W-:Y:S02]  /*46d0*/  @P4 FMUL R42, R42, 0.25 ;  /* 0x3e8000002a2a4820 */ /* 0x000fe40000400000 */
[----:B------:R-:W-:Y:S02]  /*46e0*/  @P4 FMUL R44, R44, 0.25 ;  /* 0x3e8000002c2c4820 */ /* 0x000fe40000400000 */
[----:B------:R-:W-:Y:S02]  /*46f0*/  @P4 FMUL R46, R46, 0.25 ;  /* 0x3e8000002e2e4820 */ /* 0x000fe40000400000 */
[----:B------:R-:W-:Y:S01]  /*4700*/  @P4 FMUL R50, R50, 0.25 ;  /* 0x3e80000032324820 */ /* 0x000fe20000400000 */
[----:B------:R-:W-:Y:S01]  /*4710*/  ISETP.GE.U32.AND P4, PT, R41, 0x7f800000, PT ;  /* 0x7f8000002900780c */ /* 0x000fe20003f86070 */
[----:B------:R-:W-:-:S02]  /*4720*/  @P5 FMUL R21, R21, 0.25 ;  /* 0x3e80000015155820 */ /* 0x000fc40000400000 */
[----:B------:R-:W-:Y:S02]  /*4730*/  @P5 FMUL R25, R25, 0.25 ;  /* 0x3e80000019195820 */ /* 0x000fe40000400000 */
[----:B------:R-:W-:Y:S01]  /*4740*/  @P5 FMUL R27, R27, 0.25 ;  /* 0x3e8000001b1b5820 */ /* 0x000fe20000400000 */
[----:B------:R-:W-:Y:S01]  /*4750*/  ISETP.GE.U32.AND P5, PT, R52, 0x7f800000, PT ;  /* 0x7f8000003400780c */ /* 0x000fe20003fa6070 */
[----:B------:R-:W-:Y:S02]  /*4760*/  @P0 FMUL R32, R32, 0.25 ;  /* 0x3e80000020200820 */ /* 0x000fe40000400000 */
[----:B------:R-:W-:Y:S01]  /*4770*/  @P0 FMUL R36, R36, 0.25 ;  /* 0x3e80000024240820 */ /* 0x000fe20000400000 */
[----:B------:R-:W-:Y:S01]  /*4780*/  ISETP.GE.U32.AND P0, PT, R31, 0x7f800000, PT ;  /* 0x7f8000001f00780c */ /* 0x000fe20003f06070 */
[----:B0-----:R-:W-:Y:S02]  /*4790*/  FMUL R24, R16, R17 ;  /* 0x0000001110187220 */ /* 0x001fe40000400000 */
[----:B-1----:R-:W-:-:S02]  /*47a0*/  FMUL R17, R5, R38 ;  /* 0x0000002605117220 */ /* 0x002fc40000400000 */
[----:B------:R-:W-:Y:S02]  /*47b0*/  FMUL R20, R5, R40 ;  /* 0x0000002805147220 */ /* 0x000fe40000400000 */
[----:B------:R-:W-:Y:S02]  /*47c0*/  @!P6 FMUL R42, R42, 16777216 ;  /* 0x4b8000002a2ae820 */ /* 0x000fe40000400000 */
[----:B------:R-:W-:Y:S01]  /*47d0*/  @!P6 FMUL R44, R44, 16777216 ;  /* 0x4b8000002c2ce820 */ /* 0x000fe20000400000 */
[----:B------:R-:W-:Y:S01]  /*47e0*/  F2FP.PACK_AB R20, R17, R20 ;  /* 0x000000141114723e */ /* 0x000fe200000000ff */
[----:B------:R-:W-:Y:S02]  /*47f0*/  @!P6 FMUL R46, R46, 16777216 ;  /* 0x4b8000002e2ee820 */ /* 0x000fe40000400000 */
[----:B------:R-:W-:Y:S02]  /*4800*/  @!P6 FMUL R50, R50, 16777216 ;  /* 0x4b8000003232e820 */ /* 0x000fe40000400000 */
[----:B------:R-:W-:-:S02]  /*4810*/  @!P1 FMUL R21, R21, 16777216 ;  /* 0x4b80000015159820 */ /* 0x000fc40000400000 */
[----:B------:R-:W-:Y:S02]  /*4820*/  @!P1 FMUL R25, R25, 16777216 ;  /* 0x4b80000019199820 */ /* 0x000fe40000400000 */
[----:B------:R-:W-:Y:S01]  /*4830*/  @!P1 FMUL R27, R27, 16777216 ;  /* 0x4b8000001b1b9820 */ /* 0x000fe20000400000 */
[C---:B------:R-:W-:Y:S01]  /*4840*/  ISETP.GE.U32.AND P1, PT, R33.reuse, 0x7f800000, PT ;  /* 0x7f8000002100780c */ /* 0x040fe20003f26070 */
[----:B------:R-:W-:Y:S02]  /*4850*/  @!P2 FMUL R32, R32, 16777216 ;  /* 0x4b8000002020a820 */ /* 0x000fe40000400000 */
[----:B------:R-:W-:Y:S01]  /*4860*/  @!P2 FMUL R36, R36, 16777216 ;  /* 0x4b8000002424a820 */ /* 0x000fe20000400000 */
[----:B------:R-:W-:Y:S01]  /*4870*/  FSETP.NEU.AND P2, PT, R33, RZ, PT ;  /* 0x000000ff2100720b */ /* 0x000fe20003f4d000 */
[C---:B--2---:R-:W-:Y:S02]  /*4880*/  FMUL R19, R13.reuse, R42 ;  /* 0x0000002a0d137220 */ /* 0x044fe40000400000 */
[----:B------:R-:W-:-:S02]  /*4890*/  FMUL R22, R13, R44 ;  /* 0x0000002c0d167220 */ /* 0x000fc40000400000 */
[C---:B------:R-:W-:Y:S02]  /*48a0*/  FMUL R23, R13.reuse, R46 ;  /* 0x0000002e0d177220 */ /* 0x040fe40000400000 */
[----:B------:R-:W-:Y:S02]  /*48b0*/  FMUL R26, R13, R50 ;  /* 0x000000320d1a7220 */ /* 0x000fe40000400000 */
[C---:B------:R-:W-:Y:S02]  /*48c0*/  FMUL R21, R16.reuse, R21 ;  /* 0x0000001510157220 */ /* 0x040fe40000400000 */
[C---:B------:R-:W-:Y:S01]  /*48d0*/  FMUL R25, R16.reuse, R25 ;  /* 0x0000001910197220 */ /* 0x040fe20000400000 */
[----:B------:R-:W-:Y:S01]  /*48e0*/  F2FP.PACK_AB R26, R23, R26 ;  /* 0x0000001a171a723e */ /* 0x000fe200000000ff */
[----:B------:R-:W-:Y:S01]  /*48f0*/  FMUL R28, R16, R27 ;  /* 0x0000001b101c7220 */ /* 0x000fe20000400000 */
[----:B------:R-:W-:Y:S01]  /*4900*/  F2FP.PACK_AB R29, R21, R24 ;  /* 0x00000018151d723e */ /* 0x000fe200000000ff */
[----:B------:R-:W-:Y:S01]  /*4910*/  FMUL R13, R5, R32 ;  /* 0x00000020050d7220 */ /* 0x000fe20000400000 */
[----:B------:R-:W-:Y:S01]  /*4920*/  F2FP.PACK_AB R27, R19, R22 ;  /* 0x00000016131b723e */ /* 0x000fe200000000ff */
[----:B------:R-:W-:Y:S01]  /*4930*/  FMUL R16, R5, R36 ;  /* 0x0000002405107220 */ /* 0x000fe20000400000 */
[----:B------:R-:W-:Y:S01]  /*4940*/  F2FP.PACK_AB R19, R7, R14 ;  /* 0x0000000e0713723e */ /* 0x000fe200000000ff */
[----:B------:R-:W-:Y:S01]  /*4950*/  IMAD.MOV.U32 R17, RZ, RZ, 0x3dc6b27f ;  /* 0x3dc6b27fff117424 */ /* 0x000fe200078e00ff */
[----:B------:R-:W-:Y:S01]  /*4960*/  F2FP.PACK_AB R28, R25, R28 ;  /* 0x0000001c191c723e */ /* 0x000fe200000000ff */
[----:B------:R-:W-:Y:S01]  /*4970*/  FADD R4, R4, -1 ;  /* 0xbf80000004047421 */ /* 0x000fe20000000000 */
[----:B------:R-:W-:Y:S01]  /*4980*/  F2FP.PACK_AB R21, R13, R16 ;  /* 0x000000100d15723e */ /* 0x000fe200000000ff */
[----:B------:R-:W-:Y:S01]  /*4990*/  FADD R13, R12, -1 ;  /* 0xbf8000000c0d7421 */ /* 0x000fe20000000000 */
[----:B------:R-:W-:Y:S01]  /*49a0*/  LOP3.LUT R16, R30, 0x10, RZ, 0x3c, !PT ;  /* 0x000000101e107812 */ /* 0x000fe200078e3cff */
[----:B------:R-:W-:Y:S01]  /*49b0*/  FFMA.FTZ R5, R4, R17, -0.16845393180847167969 ;  /* 0xbe2c7f3004057423 */ /* 0x000fe20000010011 */
[----:B------:R-:W-:Y:S01]  /*49c0*/  STS.64 [R30], R28 ;  /* 0x0000001c1e007388 */ /* 0x000fe20000000a00 */
[----:B------:R-:W-:Y:S01]  /*49d0*/  FADD R9, R9, -1 ;  /* 0xbf80000009097421 */ /* 0x000fe20000000000 */
[----:B------:R-:W-:Y:S01]  /*49e0*/  LOP3.LUT R22, R48, 0x18, RZ, 0x3c, !PT ;  /* 0x0000001830167812 */ /* 0x000fe200078e3cff */
[----:B------:R-:W-:Y:S01]  /*49f0*/  FFMA.FTZ R5, R4, R5, 0.1716887056827545166 ;  /* 0x3e2fcf2a04057423 */ /* 0x000fe20000010005 */
[----:B------:R-:W-:Y:S01]  /*4a00*/  STS.64 [R30+0x400], R20 ;  /* 0x000400141e007388 */ /* 0x000fe20000000a00 */
[----:B------:R-:W-:-:S02]  /*4a10*/  FFMA.FTZ R14, R13, R17, -0.16845393180847167969 ;  /* 0xbe2c7f300d0e7423 */ /* 0x000fc40000010011 */
[C---:B------:R-:W-:Y:S01]  /*4a20*/  FFMA.FTZ R5, R4.reuse, R5, -0.17900948226451873779 ;  /* 0xbe374e4304057423 */ /* 0x040fe20000010005 */
[----:B------:R-:W-:Y:S01]  /*4a30*/  STS.64 [R16+0x1000], R26 ;  /* 0x0010001a10007388 */ /* 0x000fe20000000a00 */
[----:B------:R-:W-:Y:S02]  /*4a40*/  FFMA.FTZ R12, R9, R17, -0.16845393180847167969 ;  /* 0xbe2c7f30090c7423 */ /* 0x000fe40000010011 */
[----:B------:R-:W-:Y:S01]  /*4a50*/  FFMA.FTZ R14, R13, R14, 0.1716887056827545166 ;  /* 0x3e2fcf2a0d0e7423 */ /* 0x000fe2000001000e */
[----:B------:R0:W-:Y:S01]  /*4a60*/  STS.64 [R16+0x1400], R18 ;  /* 0x0014001210007388 */ /* 0x0001e20000000a00 */
[----:B------:R-:W-:Y:S02]  /*4a70*/  FFMA.FTZ R5, R4, R5, 0.20512372255325317383 ;  /* 0x3e520bf404057423 */ /* 0x000fe40000010005 */
[----:B------:R-:W-:Y:S02]  /*4a80*/  FFMA.FTZ R12, R9, R12, 0.1716887056827545166 ;  /* 0x3e2fcf2a090c7423 */ /* 0x000fe4000001000c */
[----:B------:R-:W-:-:S02]  /*4a90*/  FFMA.FTZ R14, R13, R14, -0.17900948226451873779 ;  /* 0xbe374e430d0e7423 */ /* 0x000fc4000001000e */
[----:B------:R-:W-:Y:S02]  /*4aa0*/  FFMA.FTZ R5, R4, R5, -0.24046532809734344482 ;  /* 0xbe763c8b04057423 */ /* 0x000fe40000010005 */
[----:B------:R-:W-:Y:S02]  /*4ab0*/  FADD R6, R6, -1 ;  /* 0xbf80000006067421 */ /* 0x000fe40000000000 */
[----:B------:R-:W-:Y:S01]  /*4ac0*/  FFMA.FTZ R12, R9, R12, -0.17900948226451873779 ;  /* 0xbe374e43090c7423 */ /* 0x000fe2000001000c */
[----:B0-----:R-:W-:Y:S01]  /*4ad0*/  LOP3.LUT R16, R48, 0x10, RZ, 0x3c, !PT ;  /* 0x0000001030107812 */ /* 0x001fe200078e3cff */
[----:B------:R-:W-:Y:S01]  /*4ae0*/  FFMA.FTZ R14, R13, R14, 0.20512372255325317383 ;  /* 0x3e520bf40d0e7423 */ /* 0x000fe2000001000e */
[----:B------:R-:W-:Y:S01]  /*4af0*/  BAR.SYNC.DEFER_BLOCKING 0x0 ;  /* 0x0000000000007b1d */ /* 0x000fe20000010000 */
[----:B------:R-:W-:Y:S01]  /*4b00*/  FFMA.FTZ R5, R4, R5, 0.28857114911079406738 ;  /* 0x3e93bf9904057423 */ /* 0x000fe20000010005 */
[----:B------:R-:W-:Y:S01]  /*4b10*/  SHF.L.U32 R19, R51, 0x3, RZ ;  /* 0x0000000333137819 */ /* 0x000fe200000006ff */
[----:B------:R-:W-:-:S02]  /*4b20*/  FFMA.FTZ R7, R6, R17, -0.16845393180847167969 ;  /* 0xbe2c7f3006077423 */ /* 0x000fc40000010011 */
[----:B------:R-:W-:Y:S02]  /*4b30*/  FFMA.FTZ R12, R9, R12, 0.20512372255325317383 ;  /* 0x3e520bf4090c7423 */ /* 0x000fe4000001000c */
[----:B------:R-:W-:Y:S02]  /*4b40*/  FFMA.FTZ R14, R13, R14, -0.24046532809734344482 ;  /* 0xbe763c8b0d0e7423 */ /* 0x000fe4000001000e */
[----:B------:R-:W-:Y:S02]  /*4b50*/  FFMA.FTZ R5, R4, R5, -0.36067417263984680176 ;  /* 0xbeb8aa4904057423 */ /* 0x000fe40000010005 */
[----:B------:R-:W-:Y:S02]  /*4b60*/  FFMA.FTZ R7, R6, R7, 0.1716887056827545166 ;  /* 0x3e2fcf2a06077423 */ /* 0x000fe40000010007 */
[----:B------:R-:W-:Y:S02]  /*4b70*/  FFMA.FTZ R12, R9, R12, -0.24046532809734344482 ;  /* 0xbe763c8b090c7423 */ /* 0x000fe4000001000c */
[----:B------:R-:W-:-:S02]  /*4b80*/  FFMA.FTZ R14, R13, R14, 0.28857114911079406738 ;  /* 0x3e93bf990d0e7423 */ /* 0x000fc4000001000e */
[----:B------:R-:W-:Y:S02]  /*4b90*/  FFMA.FTZ R5, R4, R5, 0.48089820146560668945 ;  /* 0x3ef6384a04057423 */ /* 0x000fe40000010005 */
[----:B------:R-:W-:Y:S02]  /*4ba0*/  FFMA.FTZ R7, R6, R7, -0.17900948226451873779 ;  /* 0xbe374e4306077423 */ /* 0x000fe40000010007 */
[----:B------:R-:W-:Y:S02]  /*4bb0*/  FFMA.FTZ R12, R9, R12, 0.28857114911079406738 ;  /* 0x3e93bf99090c7423 */ /* 0x000fe4000001000c */
[----:B------:R-:W-:Y:S01]  /*4bc0*/  FFMA.FTZ R14, R13, R14, -0.36067417263984680176 ;  /* 0xbeb8aa490d0e7423 */ /* 0x000fe2000001000e */
[----:B------:R-:W-:Y:S01]  /*4bd0*/  LDS.64 R44, [R16] ;  /* 0x00000000102c7984 */ /* 0x000fe20000000a00 */
[----:B------:R-:W-:Y:S02]  /*4be0*/  FFMA.FTZ R5, R4, R5, -0.72134751081466674805 ;  /* 0xbf38aa3b04057423 */ /* 0x000fe40000010005 */
[----:B------:R-:W-:-:S02]  /*4bf0*/  FFMA.FTZ R7, R6, R7, 0.20512372255325317383 ;  /* 0x3e520bf406077423 */ /* 0x000fc40000010007 */
[----:B------:R-:W-:Y:S02]  /*4c00*/  FFMA.FTZ R12, R9, R12, -0.36067417263984680176 ;  /* 0xbeb8aa49090c7423 */ /* 0x000fe4000001000c */
[----:B------:R-:W-:Y:S02]  /*4c10*/  FFMA.FTZ R14, R13, R14, 0.48089820146560668945 ;  /* 0x3ef6384a0d0e7423 */ /* 0x000fe4000001000e */
[----:B------:R-:W-:Y:S02]  /*4c20*/  FMUL R5, R4, R5 ;  /* 0x0000000504057220 */ /* 0x000fe40000400000 */
[----:B------:R-:W-:Y:S02]  /*4c30*/  FFMA.FTZ R7, R6, R7, -0.24046532809734344482 ;  /* 0xbe763c8b06077423 */ /* 0x000fe40000010007 */
[----:B------:R-:W-:Y:S02]  /*4c40*/  FFMA.FTZ R12, R9, R12, 0.48089820146560668945 ;  /* 0x3ef6384a090c7423 */ /* 0x000fe4000001000c */
[----:B------:R-:W-:-:S02]  /*4c50*/  FFMA.FTZ R14, R13, R14, -0.72134751081466674805 ;  /* 0xbf38aa3b0d0e7423 */ /* 0x000fc4000001000e */
[----:B------:R-:W-:Y:S02]  /*4c60*/  FMUL R5, R4, R5 ;  /* 0x0000000504057220 */ /* 0x000fe40000400000 */
[----:B------:R-:W-:Y:S02]  /*4c70*/  FFMA.FTZ R7, R6, R7, 0.28857114911079406738 ;  /* 0x3e93bf9906077423 */ /* 0x000fe40000010007 */
[----:B------:R-:W-:Y:S02]  /*4c80*/  FFMA.FTZ R12, R9, R12, -0.72134751081466674805 ;  /* 0xbf38aa3b090c7423 */ /* 0x000fe4000001000c */
[----:B------:R-:W-:Y:S02]  /*4c90*/  FMUL R14, R13, R14 ;  /* 0x0000000e0d0e7220 */ /* 0x000fe40000400000 */
[----:B------:R-:W-:Y:S02]  /*4ca0*/  FFMA.FTZ R5, R4, 1.4426950216293334961, R5 ;  /* 0x3fb8aa3b04057823 */ /* 0x000fe40000010005 */
[----:B------:R-:W-:-:S02]  /*4cb0*/  @P0 IMAD.MOV.U32 R4, RZ, RZ, 0x7f800000 ;  /* 0x7f800000ff040424 */ /* 0x000fc400078e00ff */
[----:B------:R-:W-:Y:S02]  /*4cc0*/  FFMA.FTZ R7, R6, R7, -0.36067417263984680176 ;  /* 0xbeb8aa4906077423 */ /* 0x000fe40000010007 */
[----:B------:R-:W-:Y:S02]  /*4cd0*/  FMUL R12, R9, R12 ;  /* 0x0000000c090c7220 */ /* 0x000fe40000400000 */
[----:B------:R-:W-:Y:S02]  /*4ce0*/  FMUL R14, R13, R14 ;  /* 0x0000000e0d0e7220 */ /* 0x000fe40000400000 */
[----:B------:R-:W-:Y:S02]  /*4cf0*/  FADD R0, R0, R5 ;  /* 0x0000000500007221 */ /* 0x000fe40000000000 */
[----:B------:R-:W-:Y:S01]  /*4d00*/  @P0 FFMA.FTZ R0, R31, R4, +INF ;  /* 0x7f8000001f000423 */ /* 0x000fe20000010004 */
[----:B------:R-:W-:Y:S01]  /*4d10*/  @P4 MOV R4, 0x7f800000 ;  /* 0x7f80000000044802 */ /* 0x000fe20000000f00 */
[----:B------:R-:W-:Y:S01]  /*4d20*/  FFMA.FTZ R7, R6, R7, 0.48089820146560668945 ;  /* 0x3ef6384a06077423 */ /* 0x000fe20000010007 */
[----:B------:R-:W-:Y:S01]  /*4d30*/  FSETP.NEU.AND P0, PT, R41, RZ, PT ;  /* 0x000000ff2900720b */ /* 0x000fe20003f0d000 */
[----:B------:R-:W-:Y:S01]  /*4d40*/  FMUL R12, R9, R12 ;  /* 0x0000000c090c7220 */ /* 0x000fe20000400000 */
[----:B------:R-:W-:Y:S01]  /*4d50*/  FSEL R0, R0, -INF , P3 ;  /* 0xff80000000007808 */ /* 0x000fe20001800000 */
[----:B------:R-:W-:-:S02]  /*4d60*/  FFMA.FTZ R14, R13, 1.4426950216293334961, R14 ;  /* 0x3fb8aa3b0d0e7823 */ /* 0x000fc4000001000e */
[----:B------:R-:W-:Y:S02]  /*4d70*/  FFMA.FTZ R7, R6, R7, -0.72134751081466674805 ;  /* 0xbf38aa3b06077423 */ /* 0x000fe40000010007 */
[----:B------:R-:W-:Y:S01]  /*4d80*/  FFMA.FTZ R9, R9, 1.4426950216293334961, R12 ;  /* 0x3fb8aa3b09097823 */ /* 0x000fe2000001000c */
[----:B------:R-:W-:Y:S01]  /*4d90*/  LOP3.LUT R12, R48, 0x8, RZ, 0x3c, !PT ;  /* 0x00000008300c7812 */ /* 0x000fe200078e3cff */
[----:B------:R-:W-:Y:S02]  /*4da0*/  FADD R38, R11, R14 ;  /* 0x0000000e0b267221 */ /* 0x000fe40000000000 */
[----:B------:R-:W-:Y:S02]  /*4db0*/  @P4 FFMA.FTZ R38, R41, R4, +INF ;  /* 0x7f80000029264423 */ /* 0x000fe40000010004 */
[----:B------:R-:W0:Y:S01]  /*4dc0*/  LDS.64 R40, [R48] ;  /* 0x0000000030287984 */ /* 0x000e220000000a00 */
[C---:B------:R-:W-:Y:S02]  /*4dd0*/  FMUL R7, R6.reuse, R7 ;  /* 0x0000000706077220 */ /* 0x040fe40000400000 */
[----:B------:R-:W-:Y:S01]  /*4de0*/  @P5 IMAD.MOV.U32 R5, RZ, RZ, 0x7f800000 ;  /* 0x7f800000ff055424 */ /* 0x000fe200078e00ff */
[----:B------:R1:W2:Y:S01]  /*4df0*/  LDS.64 R42, [R12] ;  /* 0x000000000c2a7984 */ /* 0x0002a20000000a00 */
[----:B------:R-:W-:Y:S01]  /*4e00*/  FMUL R7, R6, R7 ;  /* 0x0000000706077220 */ /* 0x000fe20000400000 */
[----:B------:R-:W-:Y:S01]  /*4e10*/  FSEL R38, R38, -INF , P0 ;  /* 0xff80000026267808 */ /* 0x000fe20000000000 */
[----:B------:R-:W-:Y:S01]  /*4e20*/  IMAD R15, R51, 0x6, RZ ;  /* 0x00000006330f7824 */ /* 0x000fe200078e02ff */
[----:B------:R3:W4:Y:S01]  /*4e30*/  LDS.64 R48, [R22] ;  /* 0x0000000016307984 */ /* 0x0007220000000a00 */
[----:B------:R-:W-:Y:S01]  /*4e40*/  FFMA.FTZ R7, R6, 1.4426950216293334961, R7 ;  /* 0x3fb8aa3b06077823 */ /* 0x000fe20000010007 */
[----:B------:R-:W-:Y:S01]  /*4e50*/  @P1 MOV R6, 0x7f800000 ;  /* 0x7f80000000061802 */ /* 0x000fe20000000f00 */
[----:B------:R-:W-:-:S02]  /*4e60*/  FADD R37, R10, R9 ;  /* 0x000000090a257221 */ /* 0x000fc40000000000 */
[----:B------:R-:W-:Y:S01]  /*4e70*/  FADD R36, R8, R7 ;  /* 0x0000000708247221 */ /* 0x000fe20000000000 */
[----:B------:R-:W-:Y:S01]  /*4e80*/  SHF.L.U32 R7, R51, 0x1, RZ ;  /* 0x0000000133077819 */ /* 0x000fe200000006ff */
[----:B------:R-:W-:Y:S01]  /*4e90*/  @P1 FFMA.FTZ R36, R33, R6, +INF ;  /* 0x7f80000021241423 */ /* 0x000fe20000010006 */
[-C--:B------:R-:W-:Y:S01]  /*4ea0*/  IADD3 R8, P6, R15, R2.reuse, RZ ;  /* 0x000000020f087210 */ /* 0x080fe20007fde0ff */
[----:B------:R-:W-:Y:S01]  /*4eb0*/  @P5 FFMA.FTZ R37, R52, R5, +INF ;  /* 0x7f80000034255423 */ /* 0x000fe20000010005 */
[-C--:B------:R-:W-:Y:S01]  /*4ec0*/  IADD3 R4, P4, R7, R2.reuse, RZ ;  /* 0x0000000207047210 */ /* 0x080fe20007f9e0ff */
[C---:B------:R-:W-:Y:S01]  /*4ed0*/  IMAD R9, R51.reuse, 0x3, RZ ;  /* 0x0000000333097824 */ /* 0x040fe200078e02ff */
[CC--:B------:R-:W-:Y:S01]  /*4ee0*/  LEA R6, P5, R51.reuse, R2.reuse, 0x2 ;  /* 0x0000000233067211 */ /* 0x0c0fe200078a10ff */
[C---:B------:R-:W-:Y:S01]  /*4ef0*/  IMAD R23, R51.reuse, 0xa, RZ ;  /* 0x0000000a33177824 */ /* 0x040fe200078e02ff */
[CC--:B------:R-:W-:Y:S01]  /*4f00*/  LEA.HI.X.SX32 R5, R51.reuse, R3.reuse, 0x1, P4 ;  /* 0x0000000333057211 */ /* 0x0c0fe200020f0eff */
[----:B------:R-:W-:Y:S01]  /*4f10*/  IMAD R27, R51, 0xc, RZ ;  /* 0x0000000c331b7824 */ /* 0x000fe200078e02ff */
[-C--:B------:R-:W-:Y:S01]  /*4f20*/  LEA.HI.X.SX32 R7, R7, R3.reuse, 0x1, P5 ;  /* 0x0000000307077211 */ /* 0x080fe200028f0eff */
[----:B------:R-:W-:Y:S01]  /*4f30*/  IMAD.SHL.U32 R11, R51, 0x4, RZ ;  /* 0x00000004330b7824 */ /* 0x000fe200078e00ff */
[-C--:B------:R-:W-:Y:S01]  /*4f40*/  LEA.HI.X.SX32 R9, R9, R3.reuse, 0x1, P6 ;  /* 0x0000000309097211 */ /* 0x080fe200030f0eff */
[C---:B------:R-:W-:Y:S01]  /*4f50*/  IMAD R13, R51.reuse, 0x5, RZ ;  /* 0x00000005330d7824 */ /* 0x040fe200078e02ff */
[CC--:B------:R-:W-:Y:S01]  /*4f60*/  LEA R10, P4, R51.reuse, R2.reuse, 0x3 ;  /* 0x00000002330a7211 */ /* 0x0c0fe200078818ff */
[----:B------:R-:W-:Y:S01]  /*4f70*/  IMAD R31, R51, 0xe, RZ ;  /* 0x0000000e331f7824 */ /* 0x000fe200078e02ff */
[-C--:B-1----:R-:W-:Y:S01]  /*4f80*/  IADD3 R12, P5, R23, R2.reuse, RZ ;  /* 0x00000002170c7210 */ /* 0x082fe20007fbe0ff */
[----:B------:R-:W-:Y:S01]  /*4f90*/  IMAD R17, R51, 0x7, RZ ;  /* 0x0000000733117824 */ /* 0x000fe200078e02ff */
[-C--:B------:R-:W-:Y:S01]  /*4fa0*/  IADD3 R14, P6, R27, R2.reuse, RZ ;  /* 0x000000021b0e7210 */ /* 0x080fe20007fde0ff */
[----:B------:R-:W-:Y:S01]  /*4fb0*/  IMAD R21, R51, 0x9, RZ ;  /* 0x0000000933157824 */ /* 0x000fe200078e02ff */
[-C--:B------:R-:W-:Y:S01]  /*4fc0*/  LEA.HI.X.SX32 R11, R11, R3.reuse, 0x1, P4 ;  /* 0x000000030b0b7211 */ /* 0x080fe200020f0eff */
[----:B------:R-:W-:Y:S01]  /*4fd0*/  IMAD R25, R51, 0xb, RZ ;  /* 0x0000000b33197824 */ /* 0x000fe200078e02ff */
[-C--:B------:R-:W-:Y:S01]  /*4fe0*/  LEA.HI.X.SX32 R13, R13, R3.reuse, 0x1, P5 ;  /* 0x000000030d0d7211 */ /* 0x080fe200028f0eff */
[----:B------:R-:W-:Y:S01]  /*4ff0*/  IMAD R61, R51, 0x1a, RZ ;  /* 0x0000001a333d7824 */ /* 0x000fe200078e02ff */
[-C--:B------:R-:W-:Y:S01]  /*5000*/  LEA.HI.X.SX32 R15, R15, R3.reuse, 0x1, P6 ;  /* 0x000000030f0f7211 */ /* 0x080fe200030f0eff */
[----:B------:R-:W-:Y:S01]  /*5010*/  IMAD R63, R51, 0x1c, RZ ;  /* 0x0000001c333f7824 */ /* 0x000fe200078e02ff */
[-C--:B------:R-:W-:Y:S01]  /*5020*/  IADD3 R16, P4, R31, R2.reuse, RZ ;  /* 0x000000021f107210 */ /* 0x080fe20007f9e0ff */
[C---:B------:R-:W-:Y:S01]  /*5030*/  IMAD R67, R51.reuse, 0x1e, RZ ;  /* 0x0000001e33437824 */ /* 0x040fe200078e02ff */
[CC--:B------:R-:W-:Y:S01]  /*5040*/  LEA R18, P5, R51.reuse, R2.reuse, 0x4 ;  /* 0x0000000233127211 */ /* 0x0c0fe200078a20ff */
[----:B------:R-:W-:Y:S01]  /*5050*/  IMAD R29, R51, 0xd, RZ ;  /* 0x0000000d331d7824 */ /* 0x000fe200078e02ff */
[----:B------:R-:W-:Y:S01]  /*5060*/  IADD3 R20, P6, R53, R2, RZ ;  /* 0x0000000235147210 */ /* 0x000fe20007fde0ff */
[----:B------:R-:W-:Y:S01]  /*5070*/  IMAD R33, R51, 0xf, RZ ;  /* 0x0000000f33217824 */ /* 0x000fe200078e02ff */
[-C--:B------:R-:W-:Y:S01]  /*5080*/  LEA.HI.X.SX32 R17, R17, R3.reuse, 0x1, P4 ;  /* 0x0000000311117211 */ /* 0x080fe200020f0eff */
[----:B0-----:R2:W-:Y:S01]  /*5090*/  STG.E.U16 [R2.64], R40 ;  /* 0x0000002802007986 */ /* 0x0015e2000c101506 */
[-C--:B------:R-:W-:Y:S01]  /*50a0*/  LEA.HI.X.SX32 R19, R19, R3.reuse, 0x1, P5 ;  /* 0x0000000313137211 */ /* 0x080fe200028f0eff */
[----:B------:R-:W-:Y:S01]  /*50b0*/  FFMA R95, R38, 0.69314718246459960938, R103 ;  /* 0x3f317218265f7823 */ /* 0x000fe20000000067 */
[----:B------:R-:W-:-:S02]  /*50c0*/  LEA.HI.X.SX32 R21, R21, R3, 0x1, P6 ;  /* 0x0000000315157211 */ /* 0x000fc400030f0eff */
[-C--:B---3--:R-:W-:Y:S02]  /*50d0*/  IADD3 R22, P4, R55, R2.reuse, RZ ;  /* 0x0000000237167210 */ /* 0x088fe40007f9e0ff */
[-C--:B------:R-:W-:Y:S02]  /*50e0*/  IADD3 R24, P5, R57, R2.reuse, RZ ;  /* 0x0000000239187210 */ /* 0x080fe40007fbe0ff */
[----:B------:R-:W-:Y:S02]  /*50f0*/  IADD3 R26, P6, R59, R2, RZ ;  /* 0x000000023b1a7210 */ /* 0x000fe40007fde0ff */
[-C--:B------:R-:W-:Y:S02]  /*5100*/  LEA.HI.X.SX32 R23, R23, R3.reuse, 0x1, P4 ;  /* 0x0000000317177211 */ /* 0x080fe400020f0eff */
[-C--:B------:R-:W-:Y:S02]  /*5110*/  LEA.HI.X.SX32 R25, R25, R3.reuse, 0x1, P5 ;  /* 0x0000000319197211 */ /* 0x080fe400028f0eff */
[----:B------:R-:W-:-:S02]  /*5120*/  LEA.HI.X.SX32 R27, R27, R3, 0x1, P6 ;  /* 0x000000031b1b7211 */ /* 0x000fc400030f0eff */
[-C--:B------:R-:W-:Y:S02]  /*5130*/  IADD3 R28, P4, R61, R2.reuse, RZ ;  /* 0x000000023d1c7210 */ /* 0x080fe40007f9e0ff */
[-C--:B------:R-:W-:Y:S02]  /*5140*/  IADD3 R30, P5, R63, R2.reuse, RZ ;  /* 0x000000023f1e7210 */ /* 0x080fe40007fbe0ff */
[----:B------:R-:W-:Y:S02]  /*5150*/  IADD3 R32, P6, R67, R2, RZ ;  /* 0x0000000243207210 */ /* 0x000fe40007fde0ff */
[----:B------:R-:W-:Y:S02]  /*5160*/  PRMT R46, R40, 0x7632, R46 ;  /* 0x00007632282e7816 */ /* 0x000fe4000000002e */
[-C--:B------:R-:W-:Y:S02]  /*5170*/  LEA.HI.X.SX32 R29, R29, R3.reuse, 0x1, P4 ;  /* 0x000000031d1d7211 */ /* 0x080fe400020f0eff */
[-C--:B------:R-:W-:Y:S01]  /*5180*/  LEA.HI.X.SX32 R31, R31, R3.reuse, 0x1, P5 ;  /* 0x000000031f1f7211 */ /* 0x080fe200028f0eff */
[----:B------:R0:W-:Y:S01]  /*5190*/  STG.E.U16 [R4.64], R46 ;  /* 0x0000002e04007986 */ /* 0x0001e2000c101506 */
[----:B------:R-:W-:-:S02]  /*51a0*/  LEA.HI.X.SX32 R33, R33, R3, 0x1, P6 ;  /* 0x0000000321217211 */ /* 0x000fc400030f0eff */
[----:B--2---:R-:W-:Y:S01]  /*51b0*/  PRMT R3, R42, 0x7632, R3 ;  /* 0x000076322a037816 */ /* 0x004fe20000000003 */
[----:B------:R4:W-:Y:S01]  /*51c0*/  STG.E.U16 [R6.64], R42 ;  /* 0x0000002a06007986 */ /* 0x0009e2000c101506 */
[----:B------:R-:W-:Y:S02]  /*51d0*/  PRMT R2, R43, 0x7632, R2 ;  /* 0x000076322b027816 */ /* 0x000fe40000000002 */
[----:B------:R-:W-:Y:S01]  /*51e0*/  FSETP.NEU.AND P1, PT, R52, RZ, PT ;  /* 0x000000ff3400720b */ /* 0x000fe20003f2d000 */
[----:B------:R1:W-:Y:S03]  /*51f0*/  STG.E.U16 [R8.64], R3 ;  /* 0x0000000308007986 */ /* 0x0003e6000c101506 */
[----:B------:R-:W-:Y:S01]  /*5200*/  FSEL R37, R37, -INF , P1 ;  /* 0xff80000025257808 */ /* 0x000fe20000800000 */
[----:B------:R-:W-:Y:S01]  /*5210*/  STG.E.U16 [R10.64], R44 ;  /* 0x0000002c0a007986 */ /* 0x000fe2000c101506 */
[----:B0-----:R-:W-:Y:S01]  /*5220*/  PRMT R5, R44, 0x7632, R5 ;  /* 0x000076322c057816 */ /* 0x001fe20000000005 */
[----:B------:R-:W-:Y:S01]  /*5230*/  FFMA R4, R0, 0.69314718246459960938, R65 ;  /* 0x3f31721800047823 */ /* 0x000fe20000000041 */
[----:B----4-:R-:W-:Y:S01]  /*5240*/  PRMT R7, R48, 0x7632, R7 ;  /* 0x0000763230077816 */ /* 0x010fe20000000007 */
[----:B------:R-:W-:-:S02]  /*5250*/  FFMA R94, R37, 0.69314718246459960938, R94 ;  /* 0x3f317218255e7823 */ /* 0x000fc4000000005e */
[----:B------:R0:W-:Y:S01]  /*5260*/  STG.E.U16 [R12.64], R5 ;  /* 0x000000050c007986 */ /* 0x0001e2000c101506 */
[----:B------:R-:W-:Y:S02]  /*5270*/  PRMT R6, R45, 0x7632, R6 ;  /* 0x000076322d067816 */ /* 0x000fe40000000006 */
[----:B-1----:R-:W-:Y:S01]  /*5280*/  PRMT R9, R41, 0x7632, R9 ;  /* 0x0000763229097816 */ /* 0x002fe20000000009 */
[----:B------:R-:W-:Y:S01]  /*5290*/  STG.E.U16 [R14.64], R48 ;  /* 0x000000300e007986 */ /* 0x000fe2000c101506 */
[----:B------:R-:W-:Y:S02]  /*52a0*/  PRMT R8, R49, 0x7632, R8 ;  /* 0x0000763231087816 */ /* 0x000fe40000000008 */
[----:B------:R-:W-:Y:S01]  /*52b0*/  FSEL R3, R36, -INF , P2 ;  /* 0xff80000024037808 */ /* 0x000fe20001000000 */
[----:B------:R-:W-:Y:S04]  /*52c0*/  STG.E.U16 [R16.64], R7 ;  /* 0x0000000710007986 */ /* 0x000fe8000c101506 */
[----:B------:R-:W-:Y:S01]  /*52d0*/  STG.E.U16 [R18.64], R41 ;  /* 0x0000002912007986 */ /* 0x000fe2000c101506 */
[----:B0-----:R-:W-:-:S02]  /*52e0*/  FFMA R5, R3, 0.69314718246459960938, R66 ;  /* 0x3f31721803057823 */ /* 0x001fc40000000042 */
[C---:B------:R-:W-:Y:S01]  /*52f0*/  IMAD.SHL.U32 R3, R35.reuse, 0x4, RZ ;  /* 0x0000000423037824 */ /* 0x040fe200078e00ff */
[----:B------:R-:W-:Y:S01]  /*5300*/  STG.E.U16 [R20.64], R9 ;  /* 0x0000000914007986 */ /* 0x000fe2000c101506 */
[----:B------:R-:W-:-:S03]  /*5310*/  IMAD.HI R35, R35, 0x4, RZ ;  /* 0x0000000423237827 */ /* 0x000fc600078e02ff */
[----:B------:R-:W-:Y:S04]  /*5320*/  STG.E.U16 [R22.64], R43 ;  /* 0x0000002b16007986 */ /* 0x000fe8000c101506 */
[----:B------:R0:W-:Y:S04]  /*5330*/  STG.E.U16 [R24.64], R2 ;  /* 0x0000000218007986 */ /* 0x0001e8000c101506 */
[----:B------:R-:W-:Y:S04]  /*5340*/  STG.E.U16 [R26.64], R45 ;  /* 0x0000002d1a007986 */ /* 0x000fe8000c101506 */
[----:B------:R-:W-:Y:S04]  /*5350*/  STG.E.U16 [R28.64], R6 ;  /* 0x000000061c007986 */ /* 0x000fe8000c101506 */
[----:B------:R-:W-:Y:S01]  /*5360*/  STG.E.U16 [R30.64], R49 ;  /* 0x000000311e007986 */ /* 0x000fe2000c101506 */
[C---:B0-----:R-:W-:Y:S01]  /*5370*/  SHF.L.U32 R2, R34.reuse, 0x2, RZ ;  /* 0x0000000222027819 */ /* 0x041fe200000006ff */
[----:B------:R-:W-:-:S02]  /*5380*/  IMAD.HI R34, R34, 0x4, RZ ;  /* 0x0000000422227827 */ /* 0x000fc400078e02ff */
[----:B------:R-:W-:Y:S04]  /*5390*/  STG.E.U16 [R32.64], R8 ;  /* 0x0000000820007986 */ /* 0x000fe8000c101506 */
[----:B------:R-:W-:Y:S01]  /*53a0*/  BAR.SYNC.DEFER_BLOCKING 0x0 ;  /* 0x0000000000007b1d */ /* 0x000fe20000010000 */
[----:B------:R-:W-:-:S04]  /*53b0*/  IADD3 R2, P0, P1, R3, c[0x0][0x180], R2 ;  /* 0x0000600003027a10 */ /* 0x000fc8000791e002 */
[----:B------:R-:W-:Y:S01]  /*53c0*/  IADD3.X R3, R35, c[0x0][0x184], R34, P0, P1 ;  /* 0x0000610023037a10 */ /* 0x000fe200007e2422 */
[----:B------:R-:W-:Y:S04]  /*53d0*/  STS.64 [R47], R4 ;  /* 0x000000042f007388 */ /* 0x000fe80000000a00 */
[----:B------:R-:W-:Y:S04]  /*53e0*/  STS.64 [R47+0x200], R94 ;  /* 0x0002005e2f007388 */ /* 0x000fe80000000a00 */
[----:B------:R-:W-:Y:S06]  /*53f0*/  BAR.SYNC.DEFER_BLOCKING 0x0 ;  /* 0x0000000000007b1d */ /* 0x000fec0000010000 */
[----:B------:R-:W0:Y:S04]  /*5400*/  LDS R39, [R39] ;  /* 0x0000000027277984 */ /* 0x000e280000000800 */
[----:B0-----:R-:W-:Y:S01]  /*5410*/  STG.E [R2.64], R39 ;  /* 0x0000002702007986 */ /* 0x001fe2000c101906 */
[----:B------:R-:W-:Y:S05]  /*5420*/  EXIT ;  /* 0x000000000000794d */ /* 0x000fea0003800000 */
.L_x_2:
[----:B------:R-:W-:-:S00]  /*5430*/  BRA `(.L_x_2) ;  /* 0xfffffff000007947 */ /* 0x000fc0000383ffff */
[----:B------:R-:W-:-:S00]  /*5440*/  NOP ;  /* 0x0000000000007918 */ /* 0x000fc00000000000 */
        /* <DEDUP_REMOVED lines=11> */
.L_x_3:


//--------------------- .nv.global.init           --------------------------
	.section	.nv.global.init,"aw",@progbits
.nv.global.init:
	.type		_$_str,@object
	.size		_$_str,(.L_0 - _$_str)
_$_str:
        /*0000*/ 	.byte	0x5f, 0x5f, 0x43, 0x55, 0x44, 0x41, 0x5f, 0x46, 0x54, 0x5a, 0x00
.L_0:


//--------------------- .nv.shared.attn_fwd       --------------------------
	.section	.nv.shared.attn_fwd,"aw",@nobits
	.sectionflags	@""
	.align	16
